//
// Generated by NVIDIA NVVM Compiler
//
// Compiler Build ID: CL-36424714
// Cuda compilation tools, release 13.0, V13.0.88
// Based on NVVM 20.0.0
//

.version 9.0
.target sm_100
.address_size 64

	// .globl	_ZN8scan_gpu12compute_sumsI18DebugRangeConcatOpEEvmPKNT_4DataEPS3_S6_m
.extern .shared .align 16 .b8 _ZN8scan_gpu9shmem_rawE[];

.visible .entry _ZN8scan_gpu12compute_sumsI18DebugRangeConcatOpEEvmPKNT_4DataEPS3_S6_m(
	.param .u64 _ZN8scan_gpu12compute_sumsI18DebugRangeConcatOpEEvmPKNT_4DataEPS3_S6_m_param_0,
	.param .u64 .ptr .align 1 _ZN8scan_gpu12compute_sumsI18DebugRangeConcatOpEEvmPKNT_4DataEPS3_S6_m_param_1,
	.param .u64 .ptr .align 1 _ZN8scan_gpu12compute_sumsI18DebugRangeConcatOpEEvmPKNT_4DataEPS3_S6_m_param_2,
	.param .u64 .ptr .align 1 _ZN8scan_gpu12compute_sumsI18DebugRangeConcatOpEEvmPKNT_4DataEPS3_S6_m_param_3,
	.param .u64 _ZN8scan_gpu12compute_sumsI18DebugRangeConcatOpEEvmPKNT_4DataEPS3_S6_m_param_4
)
{
	.reg .pred 	%p<31>;
	.reg .b32 	%r<80>;
	.reg .b64 	%rd<43>;

	ld.param.u64 	%rd17, [_ZN8scan_gpu12compute_sumsI18DebugRangeConcatOpEEvmPKNT_4DataEPS3_S6_m_param_1];
	ld.param.u64 	%rd20, [_ZN8scan_gpu12compute_sumsI18DebugRangeConcatOpEEvmPKNT_4DataEPS3_S6_m_param_2];
	ld.param.u64 	%rd18, [_ZN8scan_gpu12compute_sumsI18DebugRangeConcatOpEEvmPKNT_4DataEPS3_S6_m_param_3];
	ld.param.u64 	%rd19, [_ZN8scan_gpu12compute_sumsI18DebugRangeConcatOpEEvmPKNT_4DataEPS3_S6_m_param_4];
	cvta.to.global.u64 	%rd1, %rd20;
	mov.u32 	%r1, %ctaid.x;
	shl.b32 	%r2, %r1, 12;
	mov.u32 	%r3, %tid.x;
	shl.b32 	%r39, %r3, 2;
	or.b32  	%r40, %r2, %r39;
	cvt.u64.u32 	%rd2, %r40;
	sub.s64 	%rd3, %rd19, %rd2;
	min.u64 	%rd4, %rd3, 4;
	setp.le.u64 	%p1, %rd19, %rd2;
	@%p1 bra 	$L__BB0_23;
	setp.eq.s64 	%p2, %rd3, 0;
	mov.b32 	%r68, 0;
	mov.u32 	%r69, %r68;
	@%p2 bra 	$L__BB0_7;
	max.u64 	%rd21, %rd4, 1;
	neg.s64 	%rd41, %rd21;
	mul.wide.u32 	%rd22, %r3, 32;
	mul.wide.u32 	%rd23, %r2, 8;
	add.s64 	%rd24, %rd22, %rd23;
	or.b64  	%rd25, %rd24, 4;
	cvta.to.global.u64 	%rd26, %rd17;
	add.s64 	%rd40, %rd26, %rd25;
	add.s64 	%rd39, %rd1, %rd25;
	mov.b32 	%r69, 0;
	mov.u32 	%r68, %r69;
$L__BB0_3:
	mov.u32 	%r5, %r68;
	mov.u32 	%r4, %r69;
	ld.global.u32 	%r6, [%rd40+-4];
	ld.global.u32 	%r7, [%rd40];
	setp.eq.s32 	%p3, %r4, %r5;
	mov.u32 	%r68, %r7;
	mov.u32 	%r69, %r6;
	@%p3 bra 	$L__BB0_6;
	setp.eq.s32 	%p4, %r6, %r7;
	mov.u32 	%r68, %r5;
	mov.u32 	%r69, %r4;
	@%p4 bra 	$L__BB0_6;
	setp.ne.s32 	%p5, %r4, -1;
	setp.ne.s32 	%p6, %r6, -1;
	setp.eq.s32 	%p7, %r5, %r6;
	and.pred  	%p8, %p6, %p5;
	and.pred  	%p9, %p8, %p7;
	selp.b32 	%r68, %r7, -1, %p9;
	selp.b32 	%r69, %r4, -1, %p9;
$L__BB0_6:
	st.global.u32 	[%rd39+-4], %r69;
	st.global.u32 	[%rd39], %r68;
	add.s64 	%rd41, %rd41, 1;
	setp.ne.s64 	%p10, %rd41, 0;
	add.s64 	%rd40, %rd40, 8;
	add.s64 	%rd39, %rd39, 8;
	@%p10 bra 	$L__BB0_3;
$L__BB0_7:
	mov.b32 	%r43, 0;
	st.shared.v2.u32 	[_ZN8scan_gpu9shmem_rawE], {%r43, %r43};
	mov.u32 	%r44, _ZN8scan_gpu9shmem_rawE;
	add.s32 	%r45, %r3, 1;
	shr.u32 	%r46, %r45, 5;
	add.s32 	%r47, %r46, %r3;
	shl.b32 	%r48, %r47, 3;
	add.s32 	%r49, %r44, %r48;
	st.shared.v2.u32 	[%r49+8], {%r69, %r68};
	bar.sync 	0;
	min.u64 	%rd27, %rd19, 4096;
	add.s64 	%rd28, %rd27, 3;
	shr.u64 	%rd29, %rd28, 2;
	cvt.u32.u64 	%r14, %rd29;
	setp.lt.u64 	%p11, %rd19, 5;
	shr.u32 	%r50, %r3, 5;
	add.s32 	%r51, %r50, %r3;
	shl.b32 	%r52, %r51, 3;
	add.s32 	%r15, %r44, %r52;
	@%p11 bra 	$L__BB0_15;
	mov.b32 	%r72, 1;
$L__BB0_9:
	setp.lt.u32 	%p12, %r3, %r72;
	mov.b32 	%r73, 0;
	mov.u32 	%r74, %r73;
	@%p12 bra 	$L__BB0_11;
	sub.s32 	%r55, %r3, %r72;
	shr.u32 	%r56, %r55, 5;
	add.s32 	%r57, %r56, %r55;
	shl.b32 	%r58, %r57, 3;
	add.s32 	%r60, %r44, %r58;
	ld.shared.v2.u32 	{%r74, %r73}, [%r60];
$L__BB0_11:
	bar.sync 	0;
	ld.shared.v2.u32 	{%r21, %r22}, [%r15];
	setp.eq.s32 	%p13, %r74, %r73;
	mov.u32 	%r75, %r21;
	mov.u32 	%r76, %r22;
	@%p13 bra 	$L__BB0_14;
	setp.eq.s32 	%p14, %r21, %r22;
	mov.u32 	%r75, %r74;
	mov.u32 	%r76, %r73;
	@%p14 bra 	$L__BB0_14;
	setp.ne.s32 	%p15, %r74, -1;
	setp.ne.s32 	%p16, %r21, -1;
	and.pred  	%p17, %p15, %p16;
	setp.eq.s32 	%p18, %r73, %r21;
	and.pred  	%p19, %p17, %p18;
	selp.b32 	%r75, %r74, -1, %p19;
	selp.b32 	%r76, %r22, -1, %p19;
$L__BB0_14:
	st.shared.v2.u32 	[%r15], {%r75, %r76};
	bar.sync 	0;
	shl.b32 	%r72, %r72, 1;
	setp.lt.s32 	%p20, %r72, %r14;
	@%p20 bra 	$L__BB0_9;
$L__BB0_15:
	setp.eq.s64 	%p21, %rd3, 0;
	ld.shared.v2.u32 	{%r28, %r29}, [%r15];
	@%p21 bra 	$L__BB0_21;
	cvt.u32.u64 	%r30, %rd4;
	mul.wide.u32 	%rd30, %r3, 32;
	mul.wide.u32 	%rd31, %r2, 8;
	add.s64 	%rd32, %rd30, %rd31;
	add.s64 	%rd33, %rd32, %rd1;
	add.s64 	%rd42, %rd33, 4;
	mov.b32 	%r77, 0;
$L__BB0_17:
	setp.eq.s32 	%p22, %r28, %r29;
	ld.global.u32 	%r32, [%rd42+-4];
	ld.global.u32 	%r33, [%rd42];
	mov.u32 	%r78, %r32;
	mov.u32 	%r79, %r33;
	@%p22 bra 	$L__BB0_20;
	setp.eq.s32 	%p23, %r32, %r33;
	mov.u32 	%r78, %r28;
	mov.u32 	%r79, %r29;
	@%p23 bra 	$L__BB0_20;
	setp.ne.s32 	%p24, %r28, -1;
	setp.ne.s32 	%p25, %r32, -1;
	and.pred  	%p26, %p24, %p25;
	setp.eq.s32 	%p27, %r29, %r32;
	and.pred  	%p28, %p26, %p27;
	selp.b32 	%r78, %r28, -1, %p28;
	selp.b32 	%r79, %r33, -1, %p28;
$L__BB0_20:
	st.global.u32 	[%rd42+-4], %r78;
	st.global.u32 	[%rd42], %r79;
	add.s32 	%r77, %r77, 1;
	add.s64 	%rd42, %rd42, 8;
	setp.lt.u32 	%p29, %r77, %r30;
	@%p29 bra 	$L__BB0_17;
$L__BB0_21:
	mov.u32 	%r62, %ntid.x;
	add.s32 	%r63, %r62, -1;
	setp.ne.s32 	%p30, %r3, %r63;
	@%p30 bra 	$L__BB0_23;
	shl.b64 	%rd34, %rd2, 3;
	add.s64 	%rd35, %rd1, %rd34;
	cvta.to.global.u64 	%rd36, %rd18;
	mul.wide.u32 	%rd37, %r1, 8;
	add.s64 	%rd38, %rd36, %rd37;
	ld.global.u32 	%r64, [%rd35+24];
	ld.global.u32 	%r65, [%rd35+28];
	st.global.u32 	[%rd38], %r64;
	st.global.u32 	[%rd38+4], %r65;
$L__BB0_23:
	ret;

}
	// .globl	_ZN8scan_gpu19compute_middle_sumsI18DebugRangeConcatOpEEvmPKNT_4DataEPS3_
.visible .entry _ZN8scan_gpu19compute_middle_sumsI18DebugRangeConcatOpEEvmPKNT_4DataEPS3_(
	.param .u64 _ZN8scan_gpu19compute_middle_sumsI18DebugRangeConcatOpEEvmPKNT_4DataEPS3__param_0,
	.param .u64 .ptr .align 1 _ZN8scan_gpu19compute_middle_sumsI18DebugRangeConcatOpEEvmPKNT_4DataEPS3__param_1,
	.param .u64 .ptr .align 1 _ZN8scan_gpu19compute_middle_sumsI18DebugRangeConcatOpEEvmPKNT_4DataEPS3__param_2
)
{
	.reg .pred 	%p<161>;
	.reg .b32 	%r<356>;
	.reg .b64 	%rd<49>;

	ld.param.u64 	%rd22, [_ZN8scan_gpu19compute_middle_sumsI18DebugRangeConcatOpEEvmPKNT_4DataEPS3__param_0];
	ld.param.u64 	%rd23, [_ZN8scan_gpu19compute_middle_sumsI18DebugRangeConcatOpEEvmPKNT_4DataEPS3__param_1];
	ld.param.u64 	%rd24, [_ZN8scan_gpu19compute_middle_sumsI18DebugRangeConcatOpEEvmPKNT_4DataEPS3__param_2];
	cvta.to.global.u64 	%rd1, %rd23;
	cvta.to.global.u64 	%rd2, %rd24;
	add.s64 	%rd25, %rd22, 1023;
	shr.u64 	%rd26, %rd25, 10;
	cvt.u32.u64 	%r1, %rd26;
	mov.u32 	%r2, %tid.x;
	mul.lo.s32 	%r195, %r2, %r1;
	cvt.s64.s32 	%rd3, %r195;
	setp.lt.s32 	%p1, %r1, 1;
	mov.b32 	%r299, 0;
	mov.u32 	%r300, %r299;
	@%p1 bra 	$L__BB1_22;
	and.b32  	%r3, %r1, 3;
	setp.lt.u32 	%p2, %r1, 4;
	mov.b32 	%r293, 0;
	mov.u32 	%r300, %r293;
	mov.u32 	%r299, %r293;
	@%p2 bra 	$L__BB1_16;
	and.b32  	%r293, %r1, 2147483644;
	neg.s32 	%r280, %r293;
	shl.b64 	%rd27, %rd3, 3;
	add.s64 	%rd28, %rd27, 16;
	add.s64 	%rd44, %rd1, %rd28;
	add.s64 	%rd43, %rd2, %rd28;
	mov.b32 	%r300, 0;
	mov.u32 	%r299, %r300;
$L__BB1_3:
	ld.global.u32 	%r9, [%rd44+-16];
	ld.global.u32 	%r10, [%rd44+-12];
	setp.eq.s32 	%p3, %r300, %r299;
	mov.u32 	%r283, %r10;
	mov.u32 	%r284, %r9;
	@%p3 bra 	$L__BB1_6;
	setp.eq.s32 	%p4, %r9, %r10;
	mov.u32 	%r283, %r299;
	mov.u32 	%r284, %r300;
	@%p4 bra 	$L__BB1_6;
	setp.ne.s32 	%p5, %r300, -1;
	setp.ne.s32 	%p6, %r9, -1;
	setp.eq.s32 	%p7, %r299, %r9;
	and.pred  	%p8, %p6, %p5;
	and.pred  	%p9, %p8, %p7;
	selp.b32 	%r283, %r10, -1, %p9;
	selp.b32 	%r284, %r300, -1, %p9;
$L__BB1_6:
	st.global.u32 	[%rd43+-16], %r284;
	st.global.u32 	[%rd43+-12], %r283;
	ld.global.u32 	%r15, [%rd44+-8];
	ld.global.u32 	%r16, [%rd44+-4];
	setp.eq.s32 	%p10, %r284, %r283;
	mov.u32 	%r285, %r16;
	mov.u32 	%r286, %r15;
	@%p10 bra 	$L__BB1_9;
	setp.eq.s32 	%p11, %r15, %r16;
	mov.u32 	%r285, %r283;
	mov.u32 	%r286, %r284;
	@%p11 bra 	$L__BB1_9;
	setp.ne.s32 	%p12, %r284, -1;
	setp.ne.s32 	%p13, %r15, -1;
	setp.eq.s32 	%p14, %r283, %r15;
	and.pred  	%p15, %p13, %p12;
	and.pred  	%p16, %p15, %p14;
	selp.b32 	%r285, %r16, -1, %p16;
	selp.b32 	%r286, %r284, -1, %p16;
$L__BB1_9:
	st.global.u32 	[%rd43+-8], %r286;
	st.global.u32 	[%rd43+-4], %r285;
	ld.global.u32 	%r21, [%rd44];
	ld.global.u32 	%r22, [%rd44+4];
	setp.eq.s32 	%p17, %r286, %r285;
	mov.u32 	%r287, %r22;
	mov.u32 	%r288, %r21;
	@%p17 bra 	$L__BB1_12;
	setp.eq.s32 	%p18, %r21, %r22;
	mov.u32 	%r287, %r285;
	mov.u32 	%r288, %r286;
	@%p18 bra 	$L__BB1_12;
	setp.ne.s32 	%p19, %r286, -1;
	setp.ne.s32 	%p20, %r21, -1;
	setp.eq.s32 	%p21, %r285, %r21;
	and.pred  	%p22, %p20, %p19;
	and.pred  	%p23, %p22, %p21;
	selp.b32 	%r287, %r22, -1, %p23;
	selp.b32 	%r288, %r286, -1, %p23;
$L__BB1_12:
	st.global.u32 	[%rd43], %r288;
	st.global.u32 	[%rd43+4], %r287;
	ld.global.u32 	%r27, [%rd44+8];
	ld.global.u32 	%r28, [%rd44+12];
	setp.eq.s32 	%p24, %r288, %r287;
	mov.u32 	%r299, %r28;
	mov.u32 	%r300, %r27;
	@%p24 bra 	$L__BB1_15;
	setp.eq.s32 	%p25, %r27, %r28;
	mov.u32 	%r299, %r287;
	mov.u32 	%r300, %r288;
	@%p25 bra 	$L__BB1_15;
	setp.ne.s32 	%p26, %r288, -1;
	setp.ne.s32 	%p27, %r27, -1;
	setp.eq.s32 	%p28, %r287, %r27;
	and.pred  	%p29, %p27, %p26;
	and.pred  	%p30, %p29, %p28;
	selp.b32 	%r299, %r28, -1, %p30;
	selp.b32 	%r300, %r288, -1, %p30;
$L__BB1_15:
	st.global.u32 	[%rd43+8], %r300;
	st.global.u32 	[%rd43+12], %r299;
	add.s32 	%r280, %r280, 4;
	add.s64 	%rd44, %rd44, 32;
	add.s64 	%rd43, %rd43, 32;
	setp.ne.s32 	%p31, %r280, 0;
	@%p31 bra 	$L__BB1_3;
$L__BB1_16:
	setp.eq.s32 	%p32, %r3, 0;
	@%p32 bra 	$L__BB1_22;
	neg.s32 	%r296, %r3;
	shl.b64 	%rd29, %rd3, 3;
	cvt.u64.u32 	%rd30, %r293;
	mul.wide.u32 	%rd31, %r293, 8;
	add.s64 	%rd32, %rd29, %rd31;
	add.s64 	%rd33, %rd32, %rd2;
	add.s64 	%rd46, %rd33, 4;
	add.s64 	%rd34, %rd3, %rd30;
	shl.b64 	%rd35, %rd34, 3;
	add.s64 	%rd36, %rd35, %rd1;
	add.s64 	%rd45, %rd36, 4;
$L__BB1_18:
	.pragma "nounroll";
	mov.u32 	%r42, %r299;
	mov.u32 	%r41, %r300;
	ld.global.u32 	%r43, [%rd45+-4];
	ld.global.u32 	%r44, [%rd45];
	setp.eq.s32 	%p33, %r41, %r42;
	mov.u32 	%r299, %r44;
	mov.u32 	%r300, %r43;
	@%p33 bra 	$L__BB1_21;
	setp.eq.s32 	%p34, %r43, %r44;
	mov.u32 	%r299, %r42;
	mov.u32 	%r300, %r41;
	@%p34 bra 	$L__BB1_21;
	setp.ne.s32 	%p35, %r41, -1;
	setp.ne.s32 	%p36, %r43, -1;
	setp.eq.s32 	%p37, %r42, %r43;
	and.pred  	%p38, %p36, %p35;
	and.pred  	%p39, %p38, %p37;
	selp.b32 	%r299, %r44, -1, %p39;
	selp.b32 	%r300, %r41, -1, %p39;
$L__BB1_21:
	st.global.u32 	[%rd46+-4], %r300;
	st.global.u32 	[%rd46], %r299;
	add.s32 	%r296, %r296, 1;
	setp.ne.s32 	%p40, %r296, 0;
	add.s64 	%rd46, %rd46, 8;
	add.s64 	%rd45, %rd45, 8;
	@%p40 bra 	$L__BB1_18;
$L__BB1_22:
	mov.b32 	%r303, 0;
	st.shared.v2.u32 	[_ZN8scan_gpu9shmem_rawE], {%r303, %r303};
	mov.u32 	%r200, _ZN8scan_gpu9shmem_rawE;
	add.s32 	%r201, %r2, 1;
	shr.u32 	%r202, %r201, 5;
	add.s32 	%r203, %r202, %r2;
	shl.b32 	%r204, %r203, 3;
	add.s32 	%r205, %r200, %r204;
	st.shared.v2.u32 	[%r205+8], {%r300, %r299};
	bar.sync 	0;
	setp.eq.s32 	%p41, %r2, 0;
	mov.u32 	%r304, %r303;
	@%p41 bra 	$L__BB1_24;
	add.s32 	%r206, %r2, -1;
	shr.u32 	%r207, %r206, 5;
	add.s32 	%r208, %r207, %r2;
	shl.b32 	%r209, %r208, 3;
	add.s32 	%r211, %r200, %r209;
	ld.shared.v2.u32 	{%r304, %r303}, [%r211+-8];
$L__BB1_24:
	shr.u32 	%r212, %r2, 5;
	add.s32 	%r213, %r212, %r2;
	shl.b32 	%r214, %r213, 3;
	add.s32 	%r56, %r200, %r214;
	bar.sync 	0;
	ld.shared.v2.u32 	{%r57, %r58}, [%r56];
	setp.eq.s32 	%p42, %r304, %r303;
	mov.u32 	%r305, %r57;
	mov.u32 	%r306, %r58;
	@%p42 bra 	$L__BB1_27;
	setp.eq.s32 	%p43, %r57, %r58;
	mov.u32 	%r305, %r304;
	mov.u32 	%r306, %r303;
	@%p43 bra 	$L__BB1_27;
	setp.ne.s32 	%p44, %r304, -1;
	setp.ne.s32 	%p45, %r57, -1;
	and.pred  	%p46, %p44, %p45;
	setp.eq.s32 	%p47, %r303, %r57;
	and.pred  	%p48, %p46, %p47;
	selp.b32 	%r305, %r304, -1, %p48;
	selp.b32 	%r306, %r58, -1, %p48;
$L__BB1_27:
	st.shared.v2.u32 	[%r56], {%r305, %r306};
	bar.sync 	0;
	setp.lt.u32 	%p49, %r2, 2;
	mov.b32 	%r307, 0;
	mov.u32 	%r308, %r307;
	@%p49 bra 	$L__BB1_29;
	add.s32 	%r217, %r2, -2;
	shr.u32 	%r218, %r217, 5;
	add.s32 	%r219, %r218, %r2;
	shl.b32 	%r220, %r219, 3;
	add.s32 	%r222, %r200, %r220;
	ld.shared.v2.u32 	{%r308, %r307}, [%r222+-16];
$L__BB1_29:
	bar.sync 	0;
	ld.shared.v2.u32 	{%r67, %r68}, [%r56];
	setp.eq.s32 	%p50, %r308, %r307;
	mov.u32 	%r309, %r67;
	mov.u32 	%r310, %r68;
	@%p50 bra 	$L__BB1_32;
	setp.eq.s32 	%p51, %r67, %r68;
	mov.u32 	%r309, %r308;
	mov.u32 	%r310, %r307;
	@%p51 bra 	$L__BB1_32;
	setp.ne.s32 	%p52, %r308, -1;
	setp.ne.s32 	%p53, %r67, -1;
	and.pred  	%p54, %p52, %p53;
	setp.eq.s32 	%p55, %r307, %r67;
	and.pred  	%p56, %p54, %p55;
	selp.b32 	%r309, %r308, -1, %p56;
	selp.b32 	%r310, %r68, -1, %p56;
$L__BB1_32:
	st.shared.v2.u32 	[%r56], {%r309, %r310};
	bar.sync 	0;
	setp.lt.u32 	%p57, %r2, 4;
	mov.b32 	%r311, 0;
	mov.u32 	%r312, %r311;
	@%p57 bra 	$L__BB1_34;
	add.s32 	%r224, %r2, -4;
	shr.u32 	%r225, %r224, 5;
	add.s32 	%r226, %r225, %r2;
	shl.b32 	%r227, %r226, 3;
	add.s32 	%r229, %r200, %r227;
	ld.shared.v2.u32 	{%r312, %r311}, [%r229+-32];
$L__BB1_34:
	bar.sync 	0;
	ld.shared.v2.u32 	{%r77, %r78}, [%r56];
	setp.eq.s32 	%p58, %r312, %r311;
	mov.u32 	%r313, %r77;
	mov.u32 	%r314, %r78;
	@%p58 bra 	$L__BB1_37;
	setp.eq.s32 	%p59, %r77, %r78;
	mov.u32 	%r313, %r312;
	mov.u32 	%r314, %r311;
	@%p59 bra 	$L__BB1_37;
	setp.ne.s32 	%p60, %r312, -1;
	setp.ne.s32 	%p61, %r77, -1;
	and.pred  	%p62, %p60, %p61;
	setp.eq.s32 	%p63, %r311, %r77;
	and.pred  	%p64, %p62, %p63;
	selp.b32 	%r313, %r312, -1, %p64;
	selp.b32 	%r314, %r78, -1, %p64;
$L__BB1_37:
	st.shared.v2.u32 	[%r56], {%r313, %r314};
	bar.sync 	0;
	setp.lt.u32 	%p65, %r2, 8;
	mov.b32 	%r315, 0;
	mov.u32 	%r316, %r315;
	@%p65 bra 	$L__BB1_39;
	add.s32 	%r231, %r2, -8;
	shr.u32 	%r232, %r231, 5;
	add.s32 	%r233, %r232, %r2;
	shl.b32 	%r234, %r233, 3;
	add.s32 	%r236, %r200, %r234;
	ld.shared.v2.u32 	{%r316, %r315}, [%r236+-64];
$L__BB1_39:
	bar.sync 	0;
	ld.shared.v2.u32 	{%r87, %r88}, [%r56];
	setp.eq.s32 	%p66, %r316, %r315;
	mov.u32 	%r317, %r87;
	mov.u32 	%r318, %r88;
	@%p66 bra 	$L__BB1_42;
	setp.eq.s32 	%p67, %r87, %r88;
	mov.u32 	%r317, %r316;
	mov.u32 	%r318, %r315;
	@%p67 bra 	$L__BB1_42;
	setp.ne.s32 	%p68, %r316, -1;
	setp.ne.s32 	%p69, %r87, -1;
	and.pred  	%p70, %p68, %p69;
	setp.eq.s32 	%p71, %r315, %r87;
	and.pred  	%p72, %p70, %p71;
	selp.b32 	%r317, %r316, -1, %p72;
	selp.b32 	%r318, %r88, -1, %p72;
$L__BB1_42:
	st.shared.v2.u32 	[%r56], {%r317, %r318};
	bar.sync 	0;
	setp.lt.u32 	%p73, %r2, 16;
	mov.b32 	%r319, 0;
	mov.u32 	%r320, %r319;
	@%p73 bra 	$L__BB1_44;
	add.s32 	%r238, %r2, -16;
	shr.u32 	%r239, %r238, 5;
	add.s32 	%r240, %r239, %r2;
	shl.b32 	%r241, %r240, 3;
	add.s32 	%r243, %r200, %r241;
	ld.shared.v2.u32 	{%r320, %r319}, [%r243+-128];
$L__BB1_44:
	bar.sync 	0;
	ld.shared.v2.u32 	{%r97, %r98}, [%r56];
	setp.eq.s32 	%p74, %r320, %r319;
	mov.u32 	%r321, %r97;
	mov.u32 	%r322, %r98;
	@%p74 bra 	$L__BB1_47;
	setp.eq.s32 	%p75, %r97, %r98;
	mov.u32 	%r321, %r320;
	mov.u32 	%r322, %r319;
	@%p75 bra 	$L__BB1_47;
	setp.ne.s32 	%p76, %r320, -1;
	setp.ne.s32 	%p77, %r97, -1;
	and.pred  	%p78, %p76, %p77;
	setp.eq.s32 	%p79, %r319, %r97;
	and.pred  	%p80, %p78, %p79;
	selp.b32 	%r321, %r320, -1, %p80;
	selp.b32 	%r322, %r98, -1, %p80;
$L__BB1_47:
	st.shared.v2.u32 	[%r56], {%r321, %r322};
	bar.sync 	0;
	setp.lt.u32 	%p81, %r2, 32;
	mov.b32 	%r323, 0;
	mov.u32 	%r324, %r323;
	@%p81 bra 	$L__BB1_49;
	add.s32 	%r245, %r2, -32;
	shr.u32 	%r246, %r245, 5;
	add.s32 	%r247, %r246, %r2;
	shl.b32 	%r248, %r247, 3;
	add.s32 	%r250, %r200, %r248;
	ld.shared.v2.u32 	{%r324, %r323}, [%r250+-256];
$L__BB1_49:
	bar.sync 	0;
	ld.shared.v2.u32 	{%r107, %r108}, [%r56];
	setp.eq.s32 	%p82, %r324, %r323;
	mov.u32 	%r325, %r107;
	mov.u32 	%r326, %r108;
	@%p82 bra 	$L__BB1_52;
	setp.eq.s32 	%p83, %r107, %r108;
	mov.u32 	%r325, %r324;
	mov.u32 	%r326, %r323;
	@%p83 bra 	$L__BB1_52;
	setp.ne.s32 	%p84, %r324, -1;
	setp.ne.s32 	%p85, %r107, -1;
	and.pred  	%p86, %p84, %p85;
	setp.eq.s32 	%p87, %r323, %r107;
	and.pred  	%p88, %p86, %p87;
	selp.b32 	%r325, %r324, -1, %p88;
	selp.b32 	%r326, %r108, -1, %p88;
$L__BB1_52:
	st.shared.v2.u32 	[%r56], {%r325, %r326};
	bar.sync 	0;
	setp.lt.u32 	%p89, %r2, 64;
	mov.b32 	%r327, 0;
	mov.u32 	%r328, %r327;
	@%p89 bra 	$L__BB1_54;
	add.s32 	%r252, %r2, -64;
	shr.u32 	%r253, %r252, 5;
	add.s32 	%r254, %r253, %r2;
	shl.b32 	%r255, %r254, 3;
	add.s32 	%r257, %r200, %r255;
	ld.shared.v2.u32 	{%r328, %r327}, [%r257+-512];
$L__BB1_54:
	bar.sync 	0;
	ld.shared.v2.u32 	{%r117, %r118}, [%r56];
	setp.eq.s32 	%p90, %r328, %r327;
	mov.u32 	%r329, %r117;
	mov.u32 	%r330, %r118;
	@%p90 bra 	$L__BB1_57;
	setp.eq.s32 	%p91, %r117, %r118;
	mov.u32 	%r329, %r328;
	mov.u32 	%r330, %r327;
	@%p91 bra 	$L__BB1_57;
	setp.ne.s32 	%p92, %r328, -1;
	setp.ne.s32 	%p93, %r117, -1;
	and.pred  	%p94, %p92, %p93;
	setp.eq.s32 	%p95, %r327, %r117;
	and.pred  	%p96, %p94, %p95;
	selp.b32 	%r329, %r328, -1, %p96;
	selp.b32 	%r330, %r118, -1, %p96;
$L__BB1_57:
	st.shared.v2.u32 	[%r56], {%r329, %r330};
	bar.sync 	0;
	setp.lt.u32 	%p97, %r2, 128;
	mov.b32 	%r331, 0;
	mov.u32 	%r332, %r331;
	@%p97 bra 	$L__BB1_59;
	add.s32 	%r259, %r2, -128;
	shr.u32 	%r260, %r259, 5;
	add.s32 	%r261, %r260, %r2;
	shl.b32 	%r262, %r261, 3;
	add.s32 	%r264, %r200, %r262;
	ld.shared.v2.u32 	{%r332, %r331}, [%r264+-1024];
$L__BB1_59:
	bar.sync 	0;
	ld.shared.v2.u32 	{%r127, %r128}, [%r56];
	setp.eq.s32 	%p98, %r332, %r331;
	mov.u32 	%r333, %r127;
	mov.u32 	%r334, %r128;
	@%p98 bra 	$L__BB1_62;
	setp.eq.s32 	%p99, %r127, %r128;
	mov.u32 	%r333, %r332;
	mov.u32 	%r334, %r331;
	@%p99 bra 	$L__BB1_62;
	setp.ne.s32 	%p100, %r332, -1;
	setp.ne.s32 	%p101, %r127, -1;
	and.pred  	%p102, %p100, %p101;
	setp.eq.s32 	%p103, %r331, %r127;
	and.pred  	%p104, %p102, %p103;
	selp.b32 	%r333, %r332, -1, %p104;
	selp.b32 	%r334, %r128, -1, %p104;
$L__BB1_62:
	st.shared.v2.u32 	[%r56], {%r333, %r334};
	bar.sync 	0;
	setp.lt.u32 	%p105, %r2, 256;
	mov.b32 	%r335, 0;
	mov.u32 	%r336, %r335;
	@%p105 bra 	$L__BB1_64;
	add.s32 	%r266, %r2, -256;
	shr.u32 	%r267, %r266, 5;
	add.s32 	%r268, %r267, %r2;
	shl.b32 	%r269, %r268, 3;
	add.s32 	%r271, %r200, %r269;
	ld.shared.v2.u32 	{%r336, %r335}, [%r271+-2048];
$L__BB1_64:
	bar.sync 	0;
	ld.shared.v2.u32 	{%r137, %r138}, [%r56];
	setp.eq.s32 	%p106, %r336, %r335;
	mov.u32 	%r337, %r137;
	mov.u32 	%r338, %r138;
	@%p106 bra 	$L__BB1_67;
	setp.eq.s32 	%p107, %r137, %r138;
	mov.u32 	%r337, %r336;
	mov.u32 	%r338, %r335;
	@%p107 bra 	$L__BB1_67;
	setp.ne.s32 	%p108, %r336, -1;
	setp.ne.s32 	%p109, %r137, -1;
	and.pred  	%p110, %p108, %p109;
	setp.eq.s32 	%p111, %r335, %r137;
	and.pred  	%p112, %p110, %p111;
	selp.b32 	%r337, %r336, -1, %p112;
	selp.b32 	%r338, %r138, -1, %p112;
$L__BB1_67:
	st.shared.v2.u32 	[%r56], {%r337, %r338};
	bar.sync 	0;
	setp.lt.u32 	%p113, %r2, 512;
	mov.b32 	%r339, 0;
	mov.u32 	%r340, %r339;
	@%p113 bra 	$L__BB1_69;
	add.s32 	%r273, %r2, -512;
	shr.u32 	%r274, %r273, 5;
	add.s32 	%r275, %r274, %r2;
	shl.b32 	%r276, %r275, 3;
	add.s32 	%r278, %r200, %r276;
	ld.shared.v2.u32 	{%r340, %r339}, [%r278+-4096];
$L__BB1_69:
	bar.sync 	0;
	ld.shared.v2.u32 	{%r147, %r148}, [%r56];
	setp.eq.s32 	%p114, %r340, %r339;
	mov.u32 	%r341, %r147;
	mov.u32 	%r342, %r148;
	@%p114 bra 	$L__BB1_72;
	setp.eq.s32 	%p115, %r147, %r148;
	mov.u32 	%r341, %r340;
	mov.u32 	%r342, %r339;
	@%p115 bra 	$L__BB1_72;
	setp.ne.s32 	%p116, %r340, -1;
	setp.ne.s32 	%p117, %r147, -1;
	and.pred  	%p118, %p116, %p117;
	setp.eq.s32 	%p119, %r339, %r147;
	and.pred  	%p120, %p118, %p119;
	selp.b32 	%r341, %r340, -1, %p120;
	selp.b32 	%r342, %r148, -1, %p120;
$L__BB1_72:
	setp.lt.s32 	%p121, %r1, 1;
	st.shared.v2.u32 	[%r56], {%r341, %r342};
	bar.sync 	0;
	ld.shared.v2.u32 	{%r153, %r154}, [%r56];
	@%p121 bra 	$L__BB1_94;
	and.b32  	%r155, %r1, 3;
	setp.lt.u32 	%p122, %r1, 4;
	mov.b32 	%r352, 0;
	@%p122 bra 	$L__BB1_88;
	and.b32  	%r352, %r1, 2147483644;
	neg.s32 	%r343, %r352;
	shl.b64 	%rd37, %rd3, 3;
	add.s64 	%rd38, %rd37, %rd2;
	add.s64 	%rd47, %rd38, 16;
$L__BB1_75:
	setp.eq.s32 	%p123, %r153, %r154;
	ld.global.u32 	%r159, [%rd47+-16];
	ld.global.u32 	%r160, [%rd47+-12];
	mov.u32 	%r344, %r159;
	mov.u32 	%r345, %r160;
	@%p123 bra 	$L__BB1_78;
	setp.eq.s32 	%p124, %r159, %r160;
	mov.u32 	%r344, %r153;
	mov.u32 	%r345, %r154;
	@%p124 bra 	$L__BB1_78;
	setp.ne.s32 	%p125, %r153, -1;
	setp.ne.s32 	%p126, %r159, -1;
	and.pred  	%p127, %p125, %p126;
	setp.eq.s32 	%p128, %r154, %r159;
	and.pred  	%p129, %p127, %p128;
	selp.b32 	%r344, %r153, -1, %p129;
	selp.b32 	%r345, %r160, -1, %p129;
$L__BB1_78:
	setp.eq.s32 	%p130, %r153, %r154;
	st.global.u32 	[%rd47+-16], %r344;
	st.global.u32 	[%rd47+-12], %r345;
	ld.global.u32 	%r165, [%rd47+-8];
	ld.global.u32 	%r166, [%rd47+-4];
	mov.u32 	%r346, %r165;
	mov.u32 	%r347, %r166;
	@%p130 bra 	$L__BB1_81;
	setp.eq.s32 	%p131, %r165, %r166;
	mov.u32 	%r346, %r153;
	mov.u32 	%r347, %r154;
	@%p131 bra 	$L__BB1_81;
	setp.ne.s32 	%p132, %r153, -1;
	setp.ne.s32 	%p133, %r165, -1;
	and.pred  	%p134, %p132, %p133;
	setp.eq.s32 	%p135, %r154, %r165;
	and.pred  	%p136, %p134, %p135;
	selp.b32 	%r346, %r153, -1, %p136;
	selp.b32 	%r347, %r166, -1, %p136;
$L__BB1_81:
	setp.eq.s32 	%p137, %r153, %r154;
	st.global.u32 	[%rd47+-8], %r346;
	st.global.u32 	[%rd47+-4], %r347;
	ld.global.u32 	%r171, [%rd47];
	ld.global.u32 	%r172, [%rd47+4];
	mov.u32 	%r348, %r171;
	mov.u32 	%r349, %r172;
	@%p137 bra 	$L__BB1_84;
	setp.eq.s32 	%p138, %r171, %r172;
	mov.u32 	%r348, %r153;
	mov.u32 	%r349, %r154;
	@%p138 bra 	$L__BB1_84;
	setp.ne.s32 	%p139, %r153, -1;
	setp.ne.s32 	%p140, %r171, -1;
	and.pred  	%p141, %p139, %p140;
	setp.eq.s32 	%p142, %r154, %r171;
	and.pred  	%p143, %p141, %p142;
	selp.b32 	%r348, %r153, -1, %p143;
	selp.b32 	%r349, %r172, -1, %p143;
$L__BB1_84:
	setp.eq.s32 	%p144, %r153, %r154;
	st.global.u32 	[%rd47], %r348;
	st.global.u32 	[%rd47+4], %r349;
	ld.global.u32 	%r177, [%rd47+8];
	ld.global.u32 	%r178, [%rd47+12];
	mov.u32 	%r350, %r177;
	mov.u32 	%r351, %r178;
	@%p144 bra 	$L__BB1_87;
	setp.eq.s32 	%p145, %r177, %r178;
	mov.u32 	%r350, %r153;
	mov.u32 	%r351, %r154;
	@%p145 bra 	$L__BB1_87;
	setp.ne.s32 	%p146, %r153, -1;
	setp.ne.s32 	%p147, %r177, -1;
	and.pred  	%p148, %p146, %p147;
	setp.eq.s32 	%p149, %r154, %r177;
	and.pred  	%p150, %p148, %p149;
	selp.b32 	%r350, %r153, -1, %p150;
	selp.b32 	%r351, %r178, -1, %p150;
$L__BB1_87:
	st.global.u32 	[%rd47+8], %r350;
	st.global.u32 	[%rd47+12], %r351;
	add.s32 	%r343, %r343, 4;
	add.s64 	%rd47, %rd47, 32;
	setp.ne.s32 	%p151, %r343, 0;
	@%p151 bra 	$L__BB1_75;
$L__BB1_88:
	setp.eq.s32 	%p152, %r155, 0;
	@%p152 bra 	$L__BB1_94;
	shl.b64 	%rd39, %rd3, 3;
	mul.wide.u32 	%rd40, %r352, 8;
	add.s64 	%rd41, %rd39, %rd40;
	add.s64 	%rd42, %rd41, %rd2;
	add.s64 	%rd48, %rd42, 4;
	neg.s32 	%r353, %r155;
$L__BB1_90:
	.pragma "nounroll";
	setp.eq.s32 	%p153, %r153, %r154;
	ld.global.u32 	%r187, [%rd48+-4];
	ld.global.u32 	%r188, [%rd48];
	mov.u32 	%r354, %r187;
	mov.u32 	%r355, %r188;
	@%p153 bra 	$L__BB1_93;
	setp.eq.s32 	%p154, %r187, %r188;
	mov.u32 	%r354, %r153;
	mov.u32 	%r355, %r154;
	@%p154 bra 	$L__BB1_93;
	setp.ne.s32 	%p155, %r153, -1;
	setp.ne.s32 	%p156, %r187, -1;
	and.pred  	%p157, %p155, %p156;
	setp.eq.s32 	%p158, %r154, %r187;
	and.pred  	%p159, %p157, %p158;
	selp.b32 	%r354, %r153, -1, %p159;
	selp.b32 	%r355, %r188, -1, %p159;
$L__BB1_93:
	st.global.u32 	[%rd48+-4], %r354;
	st.global.u32 	[%rd48], %r355;
	add.s64 	%rd48, %rd48, 8;
	add.s32 	%r353, %r353, 1;
	setp.ne.s32 	%p160, %r353, 0;
	@%p160 bra 	$L__BB1_90;
$L__BB1_94:
	ret;

}
	// .globl	_ZN8scan_gpu11fill_blocksI18DebugRangeConcatOpEEvmPNT_4DataEmS4_
.visible .entry _ZN8scan_gpu11fill_blocksI18DebugRangeConcatOpEEvmPNT_4DataEmS4_(
	.param .u64 _ZN8scan_gpu11fill_blocksI18DebugRangeConcatOpEEvmPNT_4DataEmS4__param_0,
	.param .u64 .ptr .align 1 _ZN8scan_gpu11fill_blocksI18DebugRangeConcatOpEEvmPNT_4DataEmS4__param_1,
	.param .u64 _ZN8scan_gpu11fill_blocksI18DebugRangeConcatOpEEvmPNT_4DataEmS4__param_2,
	.param .u64 .ptr .align 1 _ZN8scan_gpu11fill_blocksI18DebugRangeConcatOpEEvmPNT_4DataEmS4__param_3
)
{
	.reg .pred 	%p<11>;
	.reg .b32 	%r<18>;
	.reg .b64 	%rd<24>;

	ld.param.u64 	%rd22, [_ZN8scan_gpu11fill_blocksI18DebugRangeConcatOpEEvmPNT_4DataEmS4__param_0];
	ld.param.u64 	%rd12, [_ZN8scan_gpu11fill_blocksI18DebugRangeConcatOpEEvmPNT_4DataEmS4__param_1];
	ld.param.u64 	%rd13, [_ZN8scan_gpu11fill_blocksI18DebugRangeConcatOpEEvmPNT_4DataEmS4__param_2];
	ld.param.u64 	%rd14, [_ZN8scan_gpu11fill_blocksI18DebugRangeConcatOpEEvmPNT_4DataEmS4__param_3];
	cvta.to.global.u64 	%rd15, %rd14;
	mov.u32 	%r10, %ctaid.x;
	shl.b32 	%r11, %r10, 12;
	add.s32 	%r1, %r11, 4096;
	mul.wide.u32 	%rd16, %r10, 8;
	add.s64 	%rd17, %rd15, %rd16;
	ld.global.u32 	%r2, [%rd17];
	ld.global.u32 	%r3, [%rd17+4];
	mov.u32 	%r12, %nctaid.x;
	add.s32 	%r13, %r12, -1;
	setp.ne.s32 	%p1, %r10, %r13;
	@%p1 bra 	$L__BB2_2;
	add.s64 	%rd18, %rd13, -1;
	and.b64  	%rd19, %rd18, 4095;
	add.s64 	%rd22, %rd19, 1;
$L__BB2_2:
	mov.u32 	%r14, %tid.x;
	cvt.u64.u32 	%rd23, %r14;
	cvt.s64.s32 	%rd4, %rd22;
	setp.le.u64 	%p2, %rd4, %rd23;
	@%p2 bra 	$L__BB2_8;
	mov.u32 	%r15, %ntid.x;
	cvt.u64.u32 	%rd5, %r15;
	cvt.u64.u32 	%rd6, %r1;
	cvta.to.global.u64 	%rd7, %rd12;
$L__BB2_4:
	setp.eq.s32 	%p3, %r2, %r3;
	add.s64 	%rd20, %rd23, %rd6;
	shl.b64 	%rd21, %rd20, 3;
	add.s64 	%rd9, %rd7, %rd21;
	ld.global.u32 	%r4, [%rd9];
	ld.global.u32 	%r5, [%rd9+4];
	mov.u32 	%r16, %r4;
	mov.u32 	%r17, %r5;
	@%p3 bra 	$L__BB2_7;
	setp.eq.s32 	%p4, %r4, %r5;
	mov.u32 	%r16, %r2;
	mov.u32 	%r17, %r3;
	@%p4 bra 	$L__BB2_7;
	setp.ne.s32 	%p5, %r2, -1;
	setp.ne.s32 	%p6, %r4, -1;
	and.pred  	%p7, %p5, %p6;
	setp.eq.s32 	%p8, %r3, %r4;
	and.pred  	%p9, %p7, %p8;
	selp.b32 	%r16, %r2, -1, %p9;
	selp.b32 	%r17, %r5, -1, %p9;
$L__BB2_7:
	st.global.u32 	[%rd9], %r16;
	st.global.u32 	[%rd9+4], %r17;
	add.s64 	%rd23, %rd23, %rd5;
	setp.lt.u64 	%p10, %rd23, %rd4;
	@%p10 bra 	$L__BB2_4;
$L__BB2_8:
	ret;

}
	// .globl	_ZN8scan_gpu12compute_sumsI5SumOpEEvmPKNT_4DataEPS3_S6_m
.visible .entry _ZN8scan_gpu12compute_sumsI5SumOpEEvmPKNT_4DataEPS3_S6_m(
	.param .u64 _ZN8scan_gpu12compute_sumsI5SumOpEEvmPKNT_4DataEPS3_S6_m_param_0,
	.param .u64 .ptr .align 1 _ZN8scan_gpu12compute_sumsI5SumOpEEvmPKNT_4DataEPS3_S6_m_param_1,
	.param .u64 .ptr .align 1 _ZN8scan_gpu12compute_sumsI5SumOpEEvmPKNT_4DataEPS3_S6_m_param_2,
	.param .u64 .ptr .align 1 _ZN8scan_gpu12compute_sumsI5SumOpEEvmPKNT_4DataEPS3_S6_m_param_3,
	.param .u64 _ZN8scan_gpu12compute_sumsI5SumOpEEvmPKNT_4DataEPS3_S6_m_param_4
)
{
	.reg .pred 	%p<10>;
	.reg .b32 	%r<53>;
	.reg .b64 	%rd<36>;

	ld.param.u64 	%rd14, [_ZN8scan_gpu12compute_sumsI5SumOpEEvmPKNT_4DataEPS3_S6_m_param_1];
	ld.param.u64 	%rd17, [_ZN8scan_gpu12compute_sumsI5SumOpEEvmPKNT_4DataEPS3_S6_m_param_2];
	ld.param.u64 	%rd15, [_ZN8scan_gpu12compute_sumsI5SumOpEEvmPKNT_4DataEPS3_S6_m_param_3];
	ld.param.u64 	%rd16, [_ZN8scan_gpu12compute_sumsI5SumOpEEvmPKNT_4DataEPS3_S6_m_param_4];
	cvta.to.global.u64 	%rd18, %rd17;
	mov.u32 	%r1, %ctaid.x;
	shl.b32 	%r2, %r1, 12;
	mov.u32 	%r3, %tid.x;
	shl.b32 	%r17, %r3, 2;
	or.b32  	%r18, %r2, %r17;
	cvt.u64.u32 	%rd19, %r18;
	mul.wide.u32 	%rd20, %r18, 4;
	add.s64 	%rd1, %rd18, %rd20;
	sub.s64 	%rd2, %rd16, %rd19;
	min.u64 	%rd3, %rd2, 4;
	setp.le.u64 	%p1, %rd16, %rd19;
	@%p1 bra 	$L__BB3_14;
	setp.eq.s64 	%p2, %rd2, 0;
	mov.b32 	%r49, 0;
	@%p2 bra 	$L__BB3_4;
	max.u64 	%rd21, %rd3, 1;
	neg.s64 	%rd34, %rd21;
	mul.wide.u32 	%rd22, %r3, 16;
	mul.wide.u32 	%rd23, %r2, 4;
	add.s64 	%rd24, %rd22, %rd23;
	cvta.to.global.u64 	%rd25, %rd14;
	add.s64 	%rd32, %rd25, %rd24;
	mov.b32 	%r49, 0;
	mov.u64 	%rd33, %rd1;
$L__BB3_3:
	ld.global.u32 	%r21, [%rd32];
	add.s32 	%r49, %r21, %r49;
	st.global.u32 	[%rd33], %r49;
	add.s64 	%rd34, %rd34, 1;
	setp.ne.s64 	%p3, %rd34, 0;
	add.s64 	%rd33, %rd33, 4;
	add.s64 	%rd32, %rd32, 4;
	@%p3 bra 	$L__BB3_3;
$L__BB3_4:
	mov.b32 	%r22, 0;
	st.shared.u32 	[_ZN8scan_gpu9shmem_rawE], %r22;
	mov.u32 	%r23, _ZN8scan_gpu9shmem_rawE;
	add.s32 	%r24, %r3, 1;
	shr.u32 	%r25, %r24, 5;
	add.s32 	%r26, %r25, %r3;
	shl.b32 	%r27, %r26, 2;
	add.s32 	%r28, %r23, %r27;
	st.shared.u32 	[%r28+4], %r49;
	bar.sync 	0;
	min.u64 	%rd26, %rd16, 4096;
	add.s64 	%rd27, %rd26, 3;
	shr.u64 	%rd28, %rd27, 2;
	cvt.u32.u64 	%r7, %rd28;
	setp.lt.u64 	%p4, %rd16, 5;
	shr.u32 	%r29, %r3, 5;
	add.s32 	%r30, %r29, %r3;
	shl.b32 	%r31, %r30, 2;
	add.s32 	%r8, %r23, %r31;
	@%p4 bra 	$L__BB3_9;
	mov.b32 	%r50, 1;
$L__BB3_6:
	setp.lt.u32 	%p5, %r3, %r50;
	mov.b32 	%r51, 0;
	@%p5 bra 	$L__BB3_8;
	sub.s32 	%r34, %r3, %r50;
	shr.u32 	%r35, %r34, 5;
	add.s32 	%r36, %r35, %r34;
	shl.b32 	%r37, %r36, 2;
	add.s32 	%r39, %r23, %r37;
	ld.shared.u32 	%r51, [%r39];
$L__BB3_8:
	bar.sync 	0;
	ld.shared.u32 	%r40, [%r8];
	add.s32 	%r41, %r40, %r51;
	st.shared.u32 	[%r8], %r41;
	bar.sync 	0;
	shl.b32 	%r50, %r50, 1;
	setp.lt.s32 	%p6, %r50, %r7;
	@%p6 bra 	$L__BB3_6;
$L__BB3_9:
	setp.eq.s64 	%p7, %rd2, 0;
	@%p7 bra 	$L__BB3_12;
	ld.shared.u32 	%r13, [%r8];
	cvt.u32.u64 	%r14, %rd3;
	mov.b32 	%r52, 0;
	mov.u64 	%rd35, %rd1;
$L__BB3_11:
	ld.global.u32 	%r43, [%rd35];
	add.s32 	%r44, %r43, %r13;
	st.global.u32 	[%rd35], %r44;
	add.s32 	%r52, %r52, 1;
	add.s64 	%rd35, %rd35, 4;
	setp.lt.u32 	%p8, %r52, %r14;
	@%p8 bra 	$L__BB3_11;
$L__BB3_12:
	mov.u32 	%r45, %ntid.x;
	add.s32 	%r46, %r45, -1;
	setp.ne.s32 	%p9, %r3, %r46;
	@%p9 bra 	$L__BB3_14;
	ld.global.u32 	%r47, [%rd1+12];
	cvta.to.global.u64 	%rd29, %rd15;
	mul.wide.u32 	%rd30, %r1, 4;
	add.s64 	%rd31, %rd29, %rd30;
	st.global.u32 	[%rd31], %r47;
$L__BB3_14:
	ret;

}
	// .globl	_ZN8scan_gpu19compute_middle_sumsI5SumOpEEvmPKNT_4DataEPS3_
.visible .entry _ZN8scan_gpu19compute_middle_sumsI5SumOpEEvmPKNT_4DataEPS3_(
	.param .u64 _ZN8scan_gpu19compute_middle_sumsI5SumOpEEvmPKNT_4DataEPS3__param_0,
	.param .u64 .ptr .align 1 _ZN8scan_gpu19compute_middle_sumsI5SumOpEEvmPKNT_4DataEPS3__param_1,
	.param .u64 .ptr .align 1 _ZN8scan_gpu19compute_middle_sumsI5SumOpEEvmPKNT_4DataEPS3__param_2
)
{
	.reg .pred 	%p<29>;
	.reg .b32 	%r<317>;
	.reg .b64 	%rd<64>;

	ld.param.u64 	%rd23, [_ZN8scan_gpu19compute_middle_sumsI5SumOpEEvmPKNT_4DataEPS3__param_0];
	ld.param.u64 	%rd24, [_ZN8scan_gpu19compute_middle_sumsI5SumOpEEvmPKNT_4DataEPS3__param_1];
	ld.param.u64 	%rd25, [_ZN8scan_gpu19compute_middle_sumsI5SumOpEEvmPKNT_4DataEPS3__param_2];
	cvta.to.global.u64 	%rd1, %rd24;
	cvta.to.global.u64 	%rd2, %rd25;
	add.s64 	%rd26, %rd23, 1023;
	shr.u64 	%rd27, %rd26, 10;
	cvt.u32.u64 	%r1, %rd27;
	mov.u32 	%r2, %tid.x;
	mul.lo.s32 	%r69, %r2, %r1;
	cvt.s64.s32 	%rd3, %r69;
	mul.wide.s32 	%rd28, %r69, 4;
	add.s64 	%rd4, %rd2, %rd28;
	setp.lt.s32 	%p1, %r1, 1;
	mov.b32 	%r301, 0;
	@%p1 bra 	$L__BB4_13;
	and.b32  	%r3, %r1, 15;
	setp.lt.u32 	%p2, %r1, 16;
	mov.b32 	%r294, 0;
	mov.u32 	%r301, %r294;
	@%p2 bra 	$L__BB4_4;
	and.b32  	%r294, %r1, 2147483632;
	neg.s32 	%r288, %r294;
	shl.b64 	%rd29, %rd3, 2;
	add.s64 	%rd30, %rd29, 32;
	add.s64 	%rd59, %rd1, %rd30;
	add.s64 	%rd58, %rd2, %rd30;
	mov.b32 	%r301, 0;
$L__BB4_3:
	.pragma "nounroll";
	ld.global.u32 	%r73, [%rd59+-32];
	add.s32 	%r74, %r73, %r301;
	st.global.u32 	[%rd58+-32], %r74;
	ld.global.u32 	%r75, [%rd59+-28];
	add.s32 	%r76, %r75, %r74;
	st.global.u32 	[%rd58+-28], %r76;
	ld.global.u32 	%r77, [%rd59+-24];
	add.s32 	%r78, %r77, %r76;
	st.global.u32 	[%rd58+-24], %r78;
	ld.global.u32 	%r79, [%rd59+-20];
	add.s32 	%r80, %r79, %r78;
	st.global.u32 	[%rd58+-20], %r80;
	ld.global.u32 	%r81, [%rd59+-16];
	add.s32 	%r82, %r81, %r80;
	st.global.u32 	[%rd58+-16], %r82;
	ld.global.u32 	%r83, [%rd59+-12];
	add.s32 	%r84, %r83, %r82;
	st.global.u32 	[%rd58+-12], %r84;
	ld.global.u32 	%r85, [%rd59+-8];
	add.s32 	%r86, %r85, %r84;
	st.global.u32 	[%rd58+-8], %r86;
	ld.global.u32 	%r87, [%rd59+-4];
	add.s32 	%r88, %r87, %r86;
	st.global.u32 	[%rd58+-4], %r88;
	ld.global.u32 	%r89, [%rd59];
	add.s32 	%r90, %r89, %r88;
	st.global.u32 	[%rd58], %r90;
	ld.global.u32 	%r91, [%rd59+4];
	add.s32 	%r92, %r91, %r90;
	st.global.u32 	[%rd58+4], %r92;
	ld.global.u32 	%r93, [%rd59+8];
	add.s32 	%r94, %r93, %r92;
	st.global.u32 	[%rd58+8], %r94;
	ld.global.u32 	%r95, [%rd59+12];
	add.s32 	%r96, %r95, %r94;
	st.global.u32 	[%rd58+12], %r96;
	ld.global.u32 	%r97, [%rd59+16];
	add.s32 	%r98, %r97, %r96;
	st.global.u32 	[%rd58+16], %r98;
	ld.global.u32 	%r99, [%rd59+20];
	add.s32 	%r100, %r99, %r98;
	st.global.u32 	[%rd58+20], %r100;
	ld.global.u32 	%r101, [%rd59+24];
	add.s32 	%r102, %r101, %r100;
	st.global.u32 	[%rd58+24], %r102;
	ld.global.u32 	%r103, [%rd59+28];
	add.s32 	%r301, %r103, %r102;
	st.global.u32 	[%rd58+28], %r301;
	add.s32 	%r288, %r288, 16;
	add.s64 	%rd59, %rd59, 64;
	add.s64 	%rd58, %rd58, 64;
	setp.ne.s32 	%p3, %r288, 0;
	@%p3 bra 	$L__BB4_3;
$L__BB4_4:
	setp.eq.s32 	%p4, %r3, 0;
	@%p4 bra 	$L__BB4_13;
	and.b32  	%r13, %r1, 7;
	setp.lt.u32 	%p5, %r3, 8;
	@%p5 bra 	$L__BB4_7;
	cvt.u64.u32 	%rd31, %r294;
	add.s64 	%rd32, %rd31, %rd3;
	shl.b64 	%rd33, %rd32, 2;
	add.s64 	%rd34, %rd1, %rd33;
	ld.global.u32 	%r105, [%rd34];
	add.s32 	%r106, %r105, %r301;
	mul.wide.u32 	%rd35, %r294, 4;
	add.s64 	%rd36, %rd4, %rd35;
	st.global.u32 	[%rd36], %r106;
	ld.global.u32 	%r107, [%rd34+4];
	add.s32 	%r108, %r107, %r106;
	st.global.u32 	[%rd36+4], %r108;
	ld.global.u32 	%r109, [%rd34+8];
	add.s32 	%r110, %r109, %r108;
	st.global.u32 	[%rd36+8], %r110;
	ld.global.u32 	%r111, [%rd34+12];
	add.s32 	%r112, %r111, %r110;
	st.global.u32 	[%rd36+12], %r112;
	ld.global.u32 	%r113, [%rd34+16];
	add.s32 	%r114, %r113, %r112;
	st.global.u32 	[%rd36+16], %r114;
	ld.global.u32 	%r115, [%rd34+20];
	add.s32 	%r116, %r115, %r114;
	st.global.u32 	[%rd36+20], %r116;
	ld.global.u32 	%r117, [%rd34+24];
	add.s32 	%r118, %r117, %r116;
	st.global.u32 	[%rd36+24], %r118;
	ld.global.u32 	%r119, [%rd34+28];
	add.s32 	%r301, %r119, %r118;
	st.global.u32 	[%rd36+28], %r301;
	add.s32 	%r294, %r294, 8;
$L__BB4_7:
	setp.eq.s32 	%p6, %r13, 0;
	@%p6 bra 	$L__BB4_13;
	and.b32  	%r19, %r1, 3;
	setp.lt.u32 	%p7, %r13, 4;
	@%p7 bra 	$L__BB4_10;
	cvt.u64.u32 	%rd37, %r294;
	add.s64 	%rd38, %rd37, %rd3;
	shl.b64 	%rd39, %rd38, 2;
	add.s64 	%rd40, %rd1, %rd39;
	ld.global.u32 	%r121, [%rd40];
	add.s32 	%r122, %r121, %r301;
	mul.wide.u32 	%rd41, %r294, 4;
	add.s64 	%rd42, %rd4, %rd41;
	st.global.u32 	[%rd42], %r122;
	ld.global.u32 	%r123, [%rd40+4];
	add.s32 	%r124, %r123, %r122;
	st.global.u32 	[%rd42+4], %r124;
	ld.global.u32 	%r125, [%rd40+8];
	add.s32 	%r126, %r125, %r124;
	st.global.u32 	[%rd42+8], %r126;
	ld.global.u32 	%r127, [%rd40+12];
	add.s32 	%r301, %r127, %r126;
	st.global.u32 	[%rd42+12], %r301;
	add.s32 	%r294, %r294, 4;
$L__BB4_10:
	setp.eq.s32 	%p8, %r19, 0;
	@%p8 bra 	$L__BB4_13;
	shl.b64 	%rd43, %rd3, 2;
	cvt.u64.u32 	%rd44, %r294;
	mul.wide.u32 	%rd45, %r294, 4;
	add.s64 	%rd46, %rd43, %rd45;
	add.s64 	%rd61, %rd2, %rd46;
	add.s64 	%rd47, %rd3, %rd44;
	shl.b64 	%rd48, %rd47, 2;
	add.s64 	%rd60, %rd1, %rd48;
	neg.s32 	%r299, %r19;
$L__BB4_12:
	.pragma "nounroll";
	ld.global.u32 	%r128, [%rd60];
	add.s32 	%r301, %r128, %r301;
	st.global.u32 	[%rd61], %r301;
	add.s64 	%rd61, %rd61, 4;
	add.s64 	%rd60, %rd60, 4;
	add.s32 	%r299, %r299, 1;
	setp.ne.s32 	%p9, %r299, 0;
	@%p9 bra 	$L__BB4_12;
$L__BB4_13:
	mov.b32 	%r302, 0;
	st.shared.u32 	[_ZN8scan_gpu9shmem_rawE], %r302;
	mov.u32 	%r130, _ZN8scan_gpu9shmem_rawE;
	add.s32 	%r131, %r2, 1;
	shr.u32 	%r132, %r131, 5;
	add.s32 	%r133, %r132, %r2;
	shl.b32 	%r134, %r133, 2;
	add.s32 	%r135, %r130, %r134;
	st.shared.u32 	[%r135+4], %r301;
	bar.sync 	0;
	setp.eq.s32 	%p10, %r2, 0;
	@%p10 bra 	$L__BB4_15;
	add.s32 	%r136, %r2, -1;
	shr.u32 	%r137, %r136, 5;
	add.s32 	%r138, %r137, %r2;
	shl.b32 	%r139, %r138, 2;
	add.s32 	%r141, %r130, %r139;
	ld.shared.u32 	%r302, [%r141+-4];
$L__BB4_15:
	shr.u32 	%r143, %r2, 5;
	add.s32 	%r144, %r143, %r2;
	shl.b32 	%r145, %r144, 2;
	add.s32 	%r33, %r130, %r145;
	bar.sync 	0;
	ld.shared.u32 	%r147, [%r33];
	add.s32 	%r148, %r147, %r302;
	st.shared.u32 	[%r33], %r148;
	bar.sync 	0;
	setp.lt.u32 	%p11, %r2, 2;
	mov.b32 	%r303, 0;
	@%p11 bra 	$L__BB4_17;
	add.s32 	%r149, %r2, -2;
	shr.u32 	%r150, %r149, 5;
	add.s32 	%r151, %r150, %r2;
	shl.b32 	%r152, %r151, 2;
	add.s32 	%r154, %r130, %r152;
	ld.shared.u32 	%r303, [%r154+-8];
$L__BB4_17:
	bar.sync 	0;
	ld.shared.u32 	%r156, [%r33];
	add.s32 	%r157, %r156, %r303;
	st.shared.u32 	[%r33], %r157;
	bar.sync 	0;
	setp.lt.u32 	%p12, %r2, 4;
	mov.b32 	%r304, 0;
	@%p12 bra 	$L__BB4_19;
	add.s32 	%r158, %r2, -4;
	shr.u32 	%r159, %r158, 5;
	add.s32 	%r160, %r159, %r2;
	shl.b32 	%r161, %r160, 2;
	add.s32 	%r163, %r130, %r161;
	ld.shared.u32 	%r304, [%r163+-16];
$L__BB4_19:
	bar.sync 	0;
	ld.shared.u32 	%r165, [%r33];
	add.s32 	%r166, %r165, %r304;
	st.shared.u32 	[%r33], %r166;
	bar.sync 	0;
	setp.lt.u32 	%p13, %r2, 8;
	mov.b32 	%r305, 0;
	@%p13 bra 	$L__BB4_21;
	add.s32 	%r167, %r2, -8;
	shr.u32 	%r168, %r167, 5;
	add.s32 	%r169, %r168, %r2;
	shl.b32 	%r170, %r169, 2;
	add.s32 	%r172, %r130, %r170;
	ld.shared.u32 	%r305, [%r172+-32];
$L__BB4_21:
	bar.sync 	0;
	ld.shared.u32 	%r174, [%r33];
	add.s32 	%r175, %r174, %r305;
	st.shared.u32 	[%r33], %r175;
	bar.sync 	0;
	setp.lt.u32 	%p14, %r2, 16;
	mov.b32 	%r306, 0;
	@%p14 bra 	$L__BB4_23;
	add.s32 	%r176, %r2, -16;
	shr.u32 	%r177, %r176, 5;
	add.s32 	%r178, %r177, %r2;
	shl.b32 	%r179, %r178, 2;
	add.s32 	%r181, %r130, %r179;
	ld.shared.u32 	%r306, [%r181+-64];
$L__BB4_23:
	bar.sync 	0;
	ld.shared.u32 	%r183, [%r33];
	add.s32 	%r184, %r183, %r306;
	st.shared.u32 	[%r33], %r184;
	bar.sync 	0;
	setp.lt.u32 	%p15, %r2, 32;
	mov.b32 	%r307, 0;
	@%p15 bra 	$L__BB4_25;
	add.s32 	%r185, %r2, -32;
	shr.u32 	%r186, %r185, 5;
	add.s32 	%r187, %r186, %r2;
	shl.b32 	%r188, %r187, 2;
	add.s32 	%r190, %r130, %r188;
	ld.shared.u32 	%r307, [%r190+-128];
$L__BB4_25:
	bar.sync 	0;
	ld.shared.u32 	%r192, [%r33];
	add.s32 	%r193, %r192, %r307;
	st.shared.u32 	[%r33], %r193;
	bar.sync 	0;
	setp.lt.u32 	%p16, %r2, 64;
	mov.b32 	%r308, 0;
	@%p16 bra 	$L__BB4_27;
	add.s32 	%r194, %r2, -64;
	shr.u32 	%r195, %r194, 5;
	add.s32 	%r196, %r195, %r2;
	shl.b32 	%r197, %r196, 2;
	add.s32 	%r199, %r130, %r197;
	ld.shared.u32 	%r308, [%r199+-256];
$L__BB4_27:
	bar.sync 	0;
	ld.shared.u32 	%r201, [%r33];
	add.s32 	%r202, %r201, %r308;
	st.shared.u32 	[%r33], %r202;
	bar.sync 	0;
	setp.lt.u32 	%p17, %r2, 128;
	mov.b32 	%r309, 0;
	@%p17 bra 	$L__BB4_29;
	add.s32 	%r203, %r2, -128;
	shr.u32 	%r204, %r203, 5;
	add.s32 	%r205, %r204, %r2;
	shl.b32 	%r206, %r205, 2;
	add.s32 	%r208, %r130, %r206;
	ld.shared.u32 	%r309, [%r208+-512];
$L__BB4_29:
	bar.sync 	0;
	ld.shared.u32 	%r210, [%r33];
	add.s32 	%r211, %r210, %r309;
	st.shared.u32 	[%r33], %r211;
	bar.sync 	0;
	setp.lt.u32 	%p18, %r2, 256;
	mov.b32 	%r310, 0;
	@%p18 bra 	$L__BB4_31;
	add.s32 	%r212, %r2, -256;
	shr.u32 	%r213, %r212, 5;
	add.s32 	%r214, %r213, %r2;
	shl.b32 	%r215, %r214, 2;
	add.s32 	%r217, %r130, %r215;
	ld.shared.u32 	%r310, [%r217+-1024];
$L__BB4_31:
	bar.sync 	0;
	ld.shared.u32 	%r219, [%r33];
	add.s32 	%r220, %r219, %r310;
	st.shared.u32 	[%r33], %r220;
	bar.sync 	0;
	setp.lt.u32 	%p19, %r2, 512;
	mov.b32 	%r311, 0;
	@%p19 bra 	$L__BB4_33;
	add.s32 	%r221, %r2, -512;
	shr.u32 	%r222, %r221, 5;
	add.s32 	%r223, %r222, %r2;
	shl.b32 	%r224, %r223, 2;
	add.s32 	%r226, %r130, %r224;
	ld.shared.u32 	%r311, [%r226+-2048];
$L__BB4_33:
	setp.lt.s32 	%p20, %r1, 1;
	bar.sync 	0;
	ld.shared.u32 	%r227, [%r33];
	add.s32 	%r228, %r227, %r311;
	st.shared.u32 	[%r33], %r228;
	bar.sync 	0;
	ld.shared.u32 	%r52, [%r33];
	@%p20 bra 	$L__BB4_46;
	and.b32  	%r53, %r1, 15;
	setp.lt.u32 	%p21, %r1, 16;
	mov.b32 	%r314, 0;
	@%p21 bra 	$L__BB4_37;
	and.b32  	%r314, %r1, 2147483632;
	neg.s32 	%r312, %r314;
	shl.b64 	%rd49, %rd3, 2;
	add.s64 	%rd50, %rd49, %rd2;
	add.s64 	%rd62, %rd50, 32;
$L__BB4_36:
	.pragma "nounroll";
	ld.global.u32 	%r230, [%rd62+-32];
	add.s32 	%r231, %r230, %r52;
	st.global.u32 	[%rd62+-32], %r231;
	ld.global.u32 	%r232, [%rd62+-28];
	add.s32 	%r233, %r232, %r52;
	st.global.u32 	[%rd62+-28], %r233;
	ld.global.u32 	%r234, [%rd62+-24];
	add.s32 	%r235, %r234, %r52;
	st.global.u32 	[%rd62+-24], %r235;
	ld.global.u32 	%r236, [%rd62+-20];
	add.s32 	%r237, %r236, %r52;
	st.global.u32 	[%rd62+-20], %r237;
	ld.global.u32 	%r238, [%rd62+-16];
	add.s32 	%r239, %r238, %r52;
	st.global.u32 	[%rd62+-16], %r239;
	ld.global.u32 	%r240, [%rd62+-12];
	add.s32 	%r241, %r240, %r52;
	st.global.u32 	[%rd62+-12], %r241;
	ld.global.u32 	%r242, [%rd62+-8];
	add.s32 	%r243, %r242, %r52;
	st.global.u32 	[%rd62+-8], %r243;
	ld.global.u32 	%r244, [%rd62+-4];
	add.s32 	%r245, %r244, %r52;
	st.global.u32 	[%rd62+-4], %r245;
	ld.global.u32 	%r246, [%rd62];
	add.s32 	%r247, %r246, %r52;
	st.global.u32 	[%rd62], %r247;
	ld.global.u32 	%r248, [%rd62+4];
	add.s32 	%r249, %r248, %r52;
	st.global.u32 	[%rd62+4], %r249;
	ld.global.u32 	%r250, [%rd62+8];
	add.s32 	%r251, %r250, %r52;
	st.global.u32 	[%rd62+8], %r251;
	ld.global.u32 	%r252, [%rd62+12];
	add.s32 	%r253, %r252, %r52;
	st.global.u32 	[%rd62+12], %r253;
	ld.global.u32 	%r254, [%rd62+16];
	add.s32 	%r255, %r254, %r52;
	st.global.u32 	[%rd62+16], %r255;
	ld.global.u32 	%r256, [%rd62+20];
	add.s32 	%r257, %r256, %r52;
	st.global.u32 	[%rd62+20], %r257;
	ld.global.u32 	%r258, [%rd62+24];
	add.s32 	%r259, %r258, %r52;
	st.global.u32 	[%rd62+24], %r259;
	ld.global.u32 	%r260, [%rd62+28];
	add.s32 	%r261, %r260, %r52;
	st.global.u32 	[%rd62+28], %r261;
	add.s32 	%r312, %r312, 16;
	add.s64 	%rd62, %rd62, 64;
	setp.ne.s32 	%p22, %r312, 0;
	@%p22 bra 	$L__BB4_36;
$L__BB4_37:
	setp.eq.s32 	%p23, %r53, 0;
	@%p23 bra 	$L__BB4_46;
	and.b32  	%r59, %r1, 7;
	setp.lt.u32 	%p24, %r53, 8;
	@%p24 bra 	$L__BB4_40;
	mul.wide.u32 	%rd51, %r314, 4;
	add.s64 	%rd52, %rd4, %rd51;
	ld.global.u32 	%r262, [%rd52];
	add.s32 	%r263, %r262, %r52;
	st.global.u32 	[%rd52], %r263;
	ld.global.u32 	%r264, [%rd52+4];
	add.s32 	%r265, %r264, %r52;
	st.global.u32 	[%rd52+4], %r265;
	ld.global.u32 	%r266, [%rd52+8];
	add.s32 	%r267, %r266, %r52;
	st.global.u32 	[%rd52+8], %r267;
	ld.global.u32 	%r268, [%rd52+12];
	add.s32 	%r269, %r268, %r52;
	st.global.u32 	[%rd52+12], %r269;
	ld.global.u32 	%r270, [%rd52+16];
	add.s32 	%r271, %r270, %r52;
	st.global.u32 	[%rd52+16], %r271;
	ld.global.u32 	%r272, [%rd52+20];
	add.s32 	%r273, %r272, %r52;
	st.global.u32 	[%rd52+20], %r273;
	ld.global.u32 	%r274, [%rd52+24];
	add.s32 	%r275, %r274, %r52;
	st.global.u32 	[%rd52+24], %r275;
	ld.global.u32 	%r276, [%rd52+28];
	add.s32 	%r277, %r276, %r52;
	st.global.u32 	[%rd52+28], %r277;
	add.s32 	%r314, %r314, 8;
$L__BB4_40:
	setp.eq.s32 	%p25, %r59, 0;
	@%p25 bra 	$L__BB4_46;
	and.b32  	%r62, %r1, 3;
	setp.lt.u32 	%p26, %r59, 4;
	@%p26 bra 	$L__BB4_43;
	mul.wide.u32 	%rd53, %r314, 4;
	add.s64 	%rd54, %rd4, %rd53;
	ld.global.u32 	%r278, [%rd54];
	add.s32 	%r279, %r278, %r52;
	st.global.u32 	[%rd54], %r279;
	ld.global.u32 	%r280, [%rd54+4];
	add.s32 	%r281, %r280, %r52;
	st.global.u32 	[%rd54+4], %r281;
	ld.global.u32 	%r282, [%rd54+8];
	add.s32 	%r283, %r282, %r52;
	st.global.u32 	[%rd54+8], %r283;
	ld.global.u32 	%r284, [%rd54+12];
	add.s32 	%r285, %r284, %r52;
	st.global.u32 	[%rd54+12], %r285;
	add.s32 	%r314, %r314, 4;
$L__BB4_43:
	setp.eq.s32 	%p27, %r62, 0;
	@%p27 bra 	$L__BB4_46;
	shl.b64 	%rd55, %rd3, 2;
	mul.wide.u32 	%rd56, %r314, 4;
	add.s64 	%rd57, %rd55, %rd56;
	add.s64 	%rd63, %rd2, %rd57;
	neg.s32 	%r316, %r62;
$L__BB4_45:
	.pragma "nounroll";
	ld.global.u32 	%r286, [%rd63];
	add.s32 	%r287, %r286, %r52;
	st.global.u32 	[%rd63], %r287;
	add.s64 	%rd63, %rd63, 4;
	add.s32 	%r316, %r316, 1;
	setp.ne.s32 	%p28, %r316, 0;
	@%p28 bra 	$L__BB4_45;
$L__BB4_46:
	ret;

}
	// .globl	_ZN8scan_gpu11fill_blocksI5SumOpEEvmPNT_4DataEmS4_
.visible .entry _ZN8scan_gpu11fill_blocksI5SumOpEEvmPNT_4DataEmS4_(
	.param .u64 _ZN8scan_gpu11fill_blocksI5SumOpEEvmPNT_4DataEmS4__param_0,
	.param .u64 .ptr .align 1 _ZN8scan_gpu11fill_blocksI5SumOpEEvmPNT_4DataEmS4__param_1,
	.param .u64 _ZN8scan_gpu11fill_blocksI5SumOpEEvmPNT_4DataEmS4__param_2,
	.param .u64 .ptr .align 1 _ZN8scan_gpu11fill_blocksI5SumOpEEvmPNT_4DataEmS4__param_3
)
{
	.reg .pred 	%p<4>;
	.reg .b32 	%r<11>;
	.reg .b64 	%rd<24>;

	ld.param.u64 	%rd22, [_ZN8scan_gpu11fill_blocksI5SumOpEEvmPNT_4DataEmS4__param_0];
	ld.param.u64 	%rd11, [_ZN8scan_gpu11fill_blocksI5SumOpEEvmPNT_4DataEmS4__param_1];
	ld.param.u64 	%rd12, [_ZN8scan_gpu11fill_blocksI5SumOpEEvmPNT_4DataEmS4__param_2];
	ld.param.u64 	%rd13, [_ZN8scan_gpu11fill_blocksI5SumOpEEvmPNT_4DataEmS4__param_3];
	cvta.to.global.u64 	%rd14, %rd13;
	mov.u32 	%r3, %ctaid.x;
	shl.b32 	%r4, %r3, 12;
	add.s32 	%r1, %r4, 4096;
	mul.wide.u32 	%rd15, %r3, 4;
	add.s64 	%rd16, %rd14, %rd15;
	ld.global.u32 	%r2, [%rd16];
	mov.u32 	%r5, %nctaid.x;
	add.s32 	%r6, %r5, -1;
	setp.ne.s32 	%p1, %r3, %r6;
	@%p1 bra 	$L__BB5_2;
	add.s64 	%rd17, %rd12, -1;
	and.b64  	%rd18, %rd17, 4095;
	add.s64 	%rd22, %rd18, 1;
$L__BB5_2:
	mov.u32 	%r7, %tid.x;
	cvt.u64.u32 	%rd23, %r7;
	cvt.s64.s32 	%rd4, %rd22;
	setp.le.u64 	%p2, %rd4, %rd23;
	@%p2 bra 	$L__BB5_5;
	mov.u32 	%r8, %ntid.x;
	cvt.u64.u32 	%rd5, %r8;
	cvt.u64.u32 	%rd6, %r1;
	cvta.to.global.u64 	%rd7, %rd11;
$L__BB5_4:
	add.s64 	%rd19, %rd23, %rd6;
	shl.b64 	%rd20, %rd19, 2;
	add.s64 	%rd21, %rd7, %rd20;
	ld.global.u32 	%r9, [%rd21];
	add.s32 	%r10, %r9, %r2;
	st.global.u32 	[%rd21], %r10;
	add.s64 	%rd23, %rd23, %rd5;
	setp.lt.u64 	%p3, %rd23, %rd4;
	@%p3 bra 	$L__BB5_4;
$L__BB5_5:
	ret;

}


// ===== COMPILED SASS (sm_100) =====

	.target	sm_100

	.elftype	@"ET_EXEC"


//--------------------- .note.nv.tkinfo           --------------------------
	.section	.note.nv.tkinfo,"",@"SHT_NOTE"
	.sectionflags	@"SHF_NOTE_NV_TKINFO"
	.tkinfo
        /*0018*/ 	.word	0x00000002
        /*0030*/ 	.string	""
        /*0030*/ 	.string	"ptxas"
        /*0030*/ 	.string	"Cuda compilation tools, release 13.0, V13.0.88"
        /*0030*/ 	.string	"Build cuda_13.0.r13.0/compiler.36424714_0"
        /*0030*/ 	.string	"-arch sm_100 -m 64 "



//--------------------- .note.nv.cuinfo           --------------------------
	.section	.note.nv.cuinfo,"",@"SHT_NOTE"
	.sectionflags	@"SHF_NOTE_NV_CUINFO"
        /*0018*/ 	.short	0x0002
        /*001a*/ 	.short	0x0064
        /*001c*/ 	.short	0x0082
	.zero		2


//--------------------- .nv.info                  --------------------------
	.section	.nv.info,"",@"SHT_CUDA_INFO"
	.align	4


	//----- nvinfo : EIATTR_REGCOUNT
	.align		4
        /*0000*/ 	.byte	0x04, 0x2f
        /*0002*/ 	.short	(.L_1 - .L_0)
	.align		4
.L_0:
        /*0004*/ 	.word	index@(_ZN8scan_gpu12compute_sumsI18DebugRangeConcatOpEEvmPKNT_4DataEPS3_S6_m)
        /*0008*/ 	.word	0x00000018


	//----- nvinfo : EIATTR_FRAME_SIZE
	.align		4
.L_1:
        /*000c*/ 	.byte	0x04, 0x11
        /*000e*/ 	.short	(.L_3 - .L_2)
	.align		4
.L_2:
        /*0010*/ 	.word	index@(_ZN8scan_gpu12compute_sumsI18DebugRangeConcatOpEEvmPKNT_4DataEPS3_S6_m)
        /*0014*/ 	.word	0x00000000


	//----- nvinfo : EIATTR_REGCOUNT
	.align		4
.L_3:
        /*0018*/ 	.byte	0x04, 0x2f
        /*001a*/ 	.short	(.L_5 - .L_4)
	.align		4
.L_4:
        /*001c*/ 	.word	index@(_ZN8scan_gpu19compute_middle_sumsI18DebugRangeConcatOpEEvmPKNT_4DataEPS3_)
        /*0020*/ 	.word	0x00000018


	//----- nvinfo : EIATTR_FRAME_SIZE
	.align		4
.L_5:
        /*0024*/ 	.byte	0x04, 0x11
        /*0026*/ 	.short	(.L_7 - .L_6)
	.align		4
.L_6:
        /*0028*/ 	.word	index@(_ZN8scan_gpu19compute_middle_sumsI18DebugRangeConcatOpEEvmPKNT_4DataEPS3_)
        /*002c*/ 	.word	0x00000000


	//----- nvinfo : EIATTR_REGCOUNT
	.align		4
.L_7:
        /*0030*/ 	.byte	0x04, 0x2f
        /*0032*/ 	.short	(.L_9 - .L_8)
	.align		4
.L_8:
        /*0034*/ 	.word	index@(_ZN8scan_gpu11fill_blocksI18DebugRangeConcatOpEEvmPNT_4DataEmS4_)
        /*0038*/ 	.word	0x00000010


	//----- nvinfo : EIATTR_FRAME_SIZE
	.align		4
.L_9:
        /*003c*/ 	.byte	0x04, 0x11
        /*003e*/ 	.short	(.L_11 - .L_10)
	.align		4
.L_10:
        /*0040*/ 	.word	index@(_ZN8scan_gpu11fill_blocksI18DebugRangeConcatOpEEvmPNT_4DataEmS4_)
        /*0044*/ 	.word	0x00000000


	//----- nvinfo : EIATTR_REGCOUNT
	.align		4
.L_11:
        /*0048*/ 	.byte	0x04, 0x2f
        /*004a*/ 	.short	(.L_13 - .L_12)
	.align		4
.L_12:
        /*004c*/ 	.word	index@(_ZN8scan_gpu12compute_sumsI5SumOpEEvmPKNT_4DataEPS3_S6_m)
        /*0050*/ 	.word	0x00000019


	//----- nvinfo : EIATTR_FRAME_SIZE
	.align		4
.L_13:
        /*0054*/ 	.byte	0x04, 0x11
        /*0056*/ 	.short	(.L_15 - .L_14)
	.align		4
.L_14:
        /*0058*/ 	.word	index@(_ZN8scan_gpu12compute_sumsI5SumOpEEvmPKNT_4DataEPS3_S6_m)
        /*005c*/ 	.word	0x00000000


	//----- nvinfo : EIATTR_REGCOUNT
	.align		4
.L_15:
        /*0060*/ 	.byte	0x04, 0x2f
        /*0062*/ 	.short	(.L_17 - .L_16)
	.align		4
.L_16:
        /*0064*/ 	.word	index@(_ZN8scan_gpu19compute_middle_sumsI5SumOpEEvmPKNT_4DataEPS3_)
        /*0068*/ 	.word	0x00000020


	//----- nvinfo : EIATTR_FRAME_SIZE
	.align		4
.L_17:
        /*006c*/ 	.byte	0x04, 0x11
        /*006e*/ 	.short	(.L_19 - .L_18)
	.align		4
.L_18:
        /*0070*/ 	.word	index@(_ZN8scan_gpu19compute_middle_sumsI5SumOpEEvmPKNT_4DataEPS3_)
        /*0074*/ 	.word	0x00000000


	//----- nvinfo : EIATTR_REGCOUNT
	.align		4
.L_19:
        /*0078*/ 	.byte	0x04, 0x2f
        /*007a*/ 	.short	(.L_21 - .L_20)
	.align		4
.L_20:
        /*007c*/ 	.word	index@(_ZN8scan_gpu11fill_blocksI5SumOpEEvmPNT_4DataEmS4_)
        /*0080*/ 	.word	0x0000000e


	//----- nvinfo : EIATTR_FRAME_SIZE
	.align		4
.L_21:
        /*0084*/ 	.byte	0x04, 0x11
        /*0086*/ 	.short	(.L_23 - .L_22)
	.align		4
.L_22:
        /*0088*/ 	.word	index@(_ZN8scan_gpu11fill_blocksI5SumOpEEvmPNT_4DataEmS4_)
        /*008c*/ 	.word	0x00000000


	//----- nvinfo : EIATTR_MIN_STACK_SIZE
	.align		4
.L_23:
        /*0090*/ 	.byte	0x04, 0x12
        /*0092*/ 	.short	(.L_25 - .L_24)
	.align		4
.L_24:
        /*0094*/ 	.word	index@(_ZN8scan_gpu11fill_blocksI5SumOpEEvmPNT_4DataEmS4_)
        /*0098*/ 	.word	0x00000000


	//----- nvinfo : EIATTR_MIN_STACK_SIZE
	.align		4
.L_25:
        /*009c*/ 	.byte	0x04, 0x12
        /*009e*/ 	.short	(.L_27 - .L_26)
	.align		4
.L_26:
        /*00a0*/ 	.word	index@(_ZN8scan_gpu19compute_middle_sumsI5SumOpEEvmPKNT_4DataEPS3_)
        /*00a4*/ 	.word	0x00000000


	//----- nvinfo : EIATTR_MIN_STACK_SIZE
	.align		4
.L_27:
        /*00a8*/ 	.byte	0x04, 0x12
        /*00aa*/ 	.short	(.L_29 - .L_28)
	.align		4
.L_28:
        /*00ac*/ 	.word	index@(_ZN8scan_gpu12compute_sumsI5SumOpEEvmPKNT_4DataEPS3_S6_m)
        /*00b0*/ 	.word	0x00000000


	//----- nvinfo : EIATTR_MIN_STACK_SIZE
	.align		4
.L_29:
        /*00b4*/ 	.byte	0x04, 0x12
        /*00b6*/ 	.short	(.L_31 - .L_30)
	.align		4
.L_30:
        /*00b8*/ 	.word	index@(_ZN8scan_gpu11fill_blocksI18DebugRangeConcatOpEEvmPNT_4DataEmS4_)
        /*00bc*/ 	.word	0x00000000


	//----- nvinfo : EIATTR_MIN_STACK_SIZE
	.align		4
.L_31:
        /*00c0*/ 	.byte	0x04, 0x12
        /*00c2*/ 	.short	(.L_33 - .L_32)
	.align		4
.L_32:
        /*00c4*/ 	.word	index@(_ZN8scan_gpu19compute_middle_sumsI18DebugRangeConcatOpEEvmPKNT_4DataEPS3_)
        /*00c8*/ 	.word	0x00000000


	//----- nvinfo : EIATTR_MIN_STACK_SIZE
	.align		4
.L_33:
        /*00cc*/ 	.byte	0x04, 0x12
        /*00ce*/ 	.short	(.L_35 - .L_34)
	.align		4
.L_34:
        /*00d0*/ 	.word	index@(_ZN8scan_gpu12compute_sumsI18DebugRangeConcatOpEEvmPKNT_4DataEPS3_S6_m)
        /*00d4*/ 	.word	0x00000000
.L_35:


//--------------------- .nv.compat                --------------------------
	.section	.nv.compat,"",@"SHT_CUDA_COMPAT_INFO"
	.align	4
        /*0000*/ 	.byte	0x02, 0x09, 0x00, 0x00, 0x02, 0x02, 0x01, 0x00, 0x02, 0x05, 0x05, 0x00, 0x03, 0x07, 0x01, 0x01
        /*0010*/ 	.byte	0x02, 0x03, 0x00, 0x00, 0x02, 0x06, 0x01, 0x00, 0x04, 0x0b, 0x08, 0x00, 0x09, 0x00, 0x00, 0x00
        /*0020*/ 	.byte	0x00, 0x00, 0x00, 0x00


//--------------------- .nv.info._ZN8scan_gpu11fill_blocksI5SumOpEEvmPNT_4DataEmS4_ --------------------------
	.section	.nv.info._ZN8scan_gpu11fill_blocksI5SumOpEEvmPNT_4DataEmS4_,"",@"SHT_CUDA_INFO"
	.sectionflags	@""
	.align	4


	//----- nvinfo : EIATTR_CUDA_API_VERSION
	.align		4
        /*0000*/ 	.byte	0x04, 0x37
        /*0002*/ 	.short	(.L_37 - .L_36)
.L_36:
        /*0004*/ 	.word	0x00000082


	//----- nvinfo : EIATTR_KPARAM_INFO
	.align		4
.L_37:
        /*0008*/ 	.byte	0x04, 0x17
        /*000a*/ 	.short	(.L_39 - .L_38)
.L_38:
        /*000c*/ 	.word	0x00000000
        /*0010*/ 	.short	0x0003
        /*0012*/ 	.short	0x0018
        /*0014*/ 	.byte	0x00, 0xf5, 0x21, 0x00


	//----- nvinfo : EIATTR_KPARAM_INFO
	.align		4
.L_39:
        /*0018*/ 	.byte	0x04, 0x17
        /*001a*/ 	.short	(.L_41 - .L_40)
.L_40:
        /*001c*/ 	.word	0x00000000
        /*0020*/ 	.short	0x0002
        /*0022*/ 	.short	0x0010
        /*0024*/ 	.byte	0x00, 0xf0, 0x21, 0x00


	//----- nvinfo : EIATTR_KPARAM_INFO
	.align		4
.L_41:
        /*0028*/ 	.byte	0x04, 0x17
        /*002a*/ 	.short	(.L_43 - .L_42)
.L_42:
        /*002c*/ 	.word	0x00000000
        /*0030*/ 	.short	0x0001
        /*0032*/ 	.short	0x0008
        /*0034*/ 	.byte	0x00, 0xf5, 0x21, 0x00


	//----- nvinfo : EIATTR_KPARAM_INFO
	.align		4
.L_43:
        /*0038*/ 	.byte	0x04, 0x17
        /*003a*/ 	.short	(.L_45 - .L_44)
.L_44:
        /*003c*/ 	.word	0x00000000
        /*0040*/ 	.short	0x0000
        /*0042*/ 	.short	0x0000
        /*0044*/ 	.byte	0x00, 0xf0, 0x21, 0x00


	//----- nvinfo : EIATTR_SPARSE_MMA_MASK
	.align		4
.L_45:
        /*0048*/ 	.byte	0x03, 0x50
        /*004a*/ 	.short	0x0000


	//----- nvinfo : EIATTR_MAXREG_COUNT
	.align		4
        /*004c*/ 	.byte	0x03, 0x1b
        /*004e*/ 	.short	0x00ff


	//----- nvinfo : EIATTR_MERCURY_ISA_VERSION
	.align		4
        /*0050*/ 	.byte	0x03, 0x5f
        /*0052*/ 	.short	0x0101


	//----- nvinfo : EIATTR_VRC_CTA_INIT_COUNT
	.align		4
        /*0054*/ 	.byte	0x02, 0x4a
	.zero		1
	.zero		1


	//----- nvinfo : EIATTR_EXIT_INSTR_OFFSETS
	.align		4
        /*0058*/ 	.byte	0x04, 0x1c
        /*005a*/ 	.short	(.L_47 - .L_46)


	//   ....[0]....
.L_46:
        /*005c*/ 	.word	0x000000f0


	//   ....[1]....
        /*0060*/ 	.word	0x00000240


	//----- nvinfo : EIATTR_CRS_STACK_SIZE
	.align		4
.L_47:
        /*0064*/ 	.byte	0x04, 0x1e
        /*0066*/ 	.short	(.L_49 - .L_48)
.L_48:
        /*0068*/ 	.word	0x00000000


	//----- nvinfo : EIATTR_CBANK_PARAM_SIZE
	.align		4
.L_49:
        /*006c*/ 	.byte	0x03, 0x19
        /*006e*/ 	.short	0x0020


	//----- nvinfo : EIATTR_PARAM_CBANK
	.align		4
        /*0070*/ 	.byte	0x04, 0x0a
        /*0072*/ 	.short	(.L_51 - .L_50)
	.align		4
.L_50:
        /*0074*/ 	.word	index@(.nv.constant0._ZN8scan_gpu11fill_blocksI5SumOpEEvmPNT_4DataEmS4_)
        /*0078*/ 	.short	0x0380
        /*007a*/ 	.short	0x0020


	//----- nvinfo : EIATTR_SW_WAR
	.align		4
.L_51:
        /*007c*/ 	.byte	0x04, 0x36
        /*007e*/ 	.short	(.L_53 - .L_52)
.L_52:
        /*0080*/ 	.word	0x00000008
.L_53:


//--------------------- .nv.info._ZN8scan_gpu19compute_middle_sumsI5SumOpEEvmPKNT_4DataEPS3_ --------------------------
	.section	.nv.info._ZN8scan_gpu19compute_middle_sumsI5SumOpEEvmPKNT_4DataEPS3_,"",@"SHT_CUDA_INFO"
	.sectionflags	@""
	.align	4


	//----- nvinfo : EIATTR_CUDA_API_VERSION
	.align		4
        /*0000*/ 	.byte	0x04, 0x37
        /*0002*/ 	.short	(.L_55 - .L_54)
.L_54:
        /*0004*/ 	.word	0x00000082


	//----- nvinfo : EIATTR_KPARAM_INFO
	.align		4
.L_55:
        /*0008*/ 	.byte	0x04, 0x17
        /*000a*/ 	.short	(.L_57 - .L_56)
.L_56:
        /*000c*/ 	.word	0x00000000
        /*0010*/ 	.short	0x0002
        /*0012*/ 	.short	0x0010
        /*0014*/ 	.byte	0x00, 0xf5, 0x21, 0x00


	//----- nvinfo : EIATTR_KPARAM_INFO
	.align		4
.L_57:
        /*0018*/ 	.byte	0x04, 0x17
        /*001a*/ 	.short	(.L_59 - .L_58)
.L_58:
        /*001c*/ 	.word	0x00000000
        /*0020*/ 	.short	0x0001
        /*0022*/ 	.short	0x0008
        /*0024*/ 	.byte	0x00, 0xf5, 0x21, 0x00


	//----- nvinfo : EIATTR_KPARAM_INFO
	.align		4
.L_59:
        /*0028*/ 	.byte	0x04, 0x17
        /*002a*/ 	.short	(.L_61 - .L_60)
.L_60:
        /*002c*/ 	.word	0x00000000
        /*0030*/ 	.short	0x0000
        /*0032*/ 	.short	0x0000
        /*0034*/ 	.byte	0x00, 0xf0, 0x21, 0x00


	//----- nvinfo : EIATTR_SPARSE_MMA_MASK
	.align		4
.L_61:
        /*0038*/ 	.byte	0x03, 0x50
        /*003a*/ 	.short	0x0000


	//----- nvinfo : EIATTR_MAXREG_COUNT
	.align		4
        /*003c*/ 	.byte	0x03, 0x1b
        /*003e*/ 	.short	0x00ff


	//----- nvinfo : EIATTR_NUM_BARRIERS
	.align		4
        /*0040*/ 	.byte	0x02, 0x4c
        /*0042*/ 	.byte	0x01
	.zero		1


	//----- nvinfo : EIATTR_MERCURY_ISA_VERSION
	.align		4
        /*0044*/ 	.byte	0x03, 0x5f
        /*0046*/ 	.short	0x0101


	//----- nvinfo : EIATTR_VRC_CTA_INIT_COUNT
	.align		4
        /*0048*/ 	.byte	0x02, 0x4a
	.zero		1
	.zero		1


	//----- nvinfo : EIATTR_EXIT_INSTR_OFFSETS
	.align		4
        /*004c*/ 	.byte	0x04, 0x1c
        /*004e*/ 	.short	(.L_63 - .L_62)


	//   ....[0]....
.L_62:
        /*0050*/ 	.word	0x000012a0


	//   ....[1]....
        /*0054*/ 	.word	0x000016f0


	//   ....[2]....
        /*0058*/ 	.word	0x000018e0


	//   ....[3]....
        /*005c*/ 	.word	0x00001a10


	//   ....[4]....
        /*0060*/ 	.word	0x00001b30


	//----- nvinfo : EIATTR_CBANK_PARAM_SIZE
	.align		4
.L_63:
        /*0064*/ 	.byte	0x03, 0x19
        /*0066*/ 	.short	0x0018


	//----- nvinfo : EIATTR_PARAM_CBANK
	.align		4
        /*0068*/ 	.byte	0x04, 0x0a
        /*006a*/ 	.short	(.L_65 - .L_64)
	.align		4
.L_64:
        /*006c*/ 	.word	index@(.nv.constant0._ZN8scan_gpu19compute_middle_sumsI5SumOpEEvmPKNT_4DataEPS3_)
        /*0070*/ 	.short	0x0380
        /*0072*/ 	.short	0x0018


	//----- nvinfo : EIATTR_SW_WAR
	.align		4
.L_65:
        /*0074*/ 	.byte	0x04, 0x36
        /*0076*/ 	.short	(.L_67 - .L_66)
.L_66:
        /*0078*/ 	.word	0x00000008
.L_67:


//--------------------- .nv.info._ZN8scan_gpu12compute_sumsI5SumOpEEvmPKNT_4DataEPS3_S6_m --------------------------
	.section	.nv.info._ZN8scan_gpu12compute_sumsI5SumOpEEvmPKNT_4DataEPS3_S6_m,"",@"SHT_CUDA_INFO"
	.sectionflags	@""
	.align	4


	//----- nvinfo : EIATTR_CUDA_API_VERSION
	.align		4
        /*0000*/ 	.byte	0x04, 0x37
        /*0002*/ 	.short	(.L_69 - .L_68)
.L_68:
        /*0004*/ 	.word	0x00000082


	//----- nvinfo : EIATTR_KPARAM_INFO
	.align		4
.L_69:
        /*0008*/ 	.byte	0x04, 0x17
        /*000a*/ 	.short	(.L_71 - .L_70)
.L_70:
        /*000c*/ 	.word	0x00000000
        /*0010*/ 	.short	0x0004
        /*0012*/ 	.short	0x0020
        /*0014*/ 	.byte	0x00, 0xf0, 0x21, 0x00


	//----- nvinfo : EIATTR_KPARAM_INFO
	.align		4
.L_71:
        /*0018*/ 	.byte	0x04, 0x17
        /*001a*/ 	.short	(.L_73 - .L_72)
.L_72:
        /*001c*/ 	.word	0x00000000
        /*0020*/ 	.short	0x0003
        /*0022*/ 	.short	0x0018
        /*0024*/ 	.byte	0x00, 0xf5, 0x21, 0x00


	//----- nvinfo : EIATTR_KPARAM_INFO
	.align		4
.L_73:
        /*0028*/ 	.byte	0x04, 0x17
        /*002a*/ 	.short	(.L_75 - .L_74)
.L_74:
        /*002c*/ 	.word	0x00000000
        /*0030*/ 	.short	0x0002
        /*0032*/ 	.short	0x0010
        /*0034*/ 	.byte	0x00, 0xf5, 0x21, 0x00


	//----- nvinfo : EIATTR_KPARAM_INFO
	.align		4
.L_75:
        /*0038*/ 	.byte	0x04, 0x17
        /*003a*/ 	.short	(.L_77 - .L_76)
.L_76:
        /*003c*/ 	.word	0x00000000
        /*0040*/ 	.short	0x0001
        /*0042*/ 	.short	0x0008
        /*0044*/ 	.byte	0x00, 0xf5, 0x21, 0x00


	//----- nvinfo : EIATTR_KPARAM_INFO
	.align		4
.L_77:
        /*0048*/ 	.byte	0x04, 0x17
        /*004a*/ 	.short	(.L_79 - .L_78)
.L_78:
        /*004c*/ 	.word	0x00000000
        /*0050*/ 	.short	0x0000
        /*0052*/ 	.short	0x0000
        /*0054*/ 	.byte	0x00, 0xf0, 0x21, 0x00


	//----- nvinfo : EIATTR_SPARSE_MMA_MASK
	.align		4
.L_79:
        /*0058*/ 	.byte	0x03, 0x50
        /*005a*/ 	.short	0x0000


	//----- nvinfo : EIATTR_MAXREG_COUNT
	.align		4
        /*005c*/ 	.byte	0x03, 0x1b
        /*005e*/ 	.short	0x00ff


	//----- nvinfo : EIATTR_NUM_BARRIERS
	.align		4
        /*0060*/ 	.byte	0x02, 0x4c
        /*0062*/ 	.byte	0x01
	.zero		1


	//----- nvinfo : EIATTR_MERCURY_ISA_VERSION
	.align		4
        /*0064*/ 	.byte	0x03, 0x5f
        /*0066*/ 	.short	0x0101


	//----- nvinfo : EIATTR_VRC_CTA_INIT_COUNT
	.align		4
        /*0068*/ 	.byte	0x02, 0x4a
	.zero		1
	.zero		1


	//----- nvinfo : EIATTR_EXIT_INSTR_OFFSETS
	.align		4
        /*006c*/ 	.byte	0x04, 0x1c
        /*006e*/ 	.short	(.L_81 - .L_80)


	//   ....[0]....
.L_80:
        /*0070*/ 	.word	0x000000d0


	//   ....[1]....
        /*0074*/ 	.word	0x00000e60


	//   ....[2]....
        /*0078*/ 	.word	0x00000eb0


	//----- nvinfo : EIATTR_CRS_STACK_SIZE
	.align		4
.L_81:
        /*007c*/ 	.byte	0x04, 0x1e
        /*007e*/ 	.short	(.L_83 - .L_82)
.L_82:
        /*0080*/ 	.word	0x00000000


	//----- nvinfo : EIATTR_CBANK_PARAM_SIZE
	.align		4
.L_83:
        /*0084*/ 	.byte	0x03, 0x19
        /*0086*/ 	.short	0x0028


	//----- nvinfo : EIATTR_PARAM_CBANK
	.align		4
        /*0088*/ 	.byte	0x04, 0x0a
        /*008a*/ 	.short	(.L_85 - .L_84)
	.align		4
.L_84:
        /*008c*/ 	.word	index@(.nv.constant0._ZN8scan_gpu12compute_sumsI5SumOpEEvmPKNT_4DataEPS3_S6_m)
        /*0090*/ 	.short	0x0380
        /*0092*/ 	.short	0x0028


	//----- nvinfo : EIATTR_SW_WAR
	.align		4
.L_85:
        /*0094*/ 	.byte	0x04, 0x36
        /*0096*/ 	.short	(.L_87 - .L_86)
.L_86:
        /*0098*/ 	.word	0x00000008
.L_87:


//--------------------- .nv.info._ZN8scan_gpu11fill_blocksI18DebugRangeConcatOpEEvmPNT_4DataEmS4_ --------------------------
	.section	.nv.info._ZN8scan_gpu11fill_blocksI18DebugRangeConcatOpEEvmPNT_4DataEmS4_,"",@"SHT_CUDA_INFO"
	.sectionflags	@""
	.align	4


	//----- nvinfo : EIATTR_CUDA_API_VERSION
	.align		4
        /*0000*/ 	.byte	0x04, 0x37
        /*0002*/ 	.short	(.L_89 - .L_88)
.L_88:
        /*0004*/ 	.word	0x00000082


	//----- nvinfo : EIATTR_KPARAM_INFO
	.align		4
.L_89:
        /*0008*/ 	.byte	0x04, 0x17
        /*000a*/ 	.short	(.L_91 - .L_90)
.L_90:
        /*000c*/ 	.word	0x00000000
        /*0010*/ 	.short	0x0003
        /*0012*/ 	.short	0x0018
        /*0014*/ 	.byte	0x00, 0xf5, 0x21, 0x00


	//----- nvinfo : EIATTR_KPARAM_INFO
	.align		4
.L_91:
        /*0018*/ 	.byte	0x04, 0x17
        /*001a*/ 	.short	(.L_93 - .L_92)
.L_92:
        /*001c*/ 	.word	0x00000000
        /*0020*/ 	.short	0x0002
        /*0022*/ 	.short	0x0010
        /*0024*/ 	.byte	0x00, 0xf0, 0x21, 0x00


	//----- nvinfo : EIATTR_KPARAM_INFO
	.align		4
.L_93:
        /*0028*/ 	.byte	0x04, 0x17
        /*002a*/ 	.short	(.L_95 - .L_94)
.L_94:
        /*002c*/ 	.word	0x00000000
        /*0030*/ 	.short	0x0001
        /*0032*/ 	.short	0x0008
        /*0034*/ 	.byte	0x00, 0xf5, 0x21, 0x00


	//----- nvinfo : EIATTR_KPARAM_INFO
	.align		4
.L_95:
        /*0038*/ 	.byte	0x04, 0x17
        /*003a*/ 	.short	(.L_97 - .L_96)
.L_96:
        /*003c*/ 	.word	0x00000000
        /*0040*/ 	.short	0x0000
        /*0042*/ 	.short	0x0000
        /*0044*/ 	.byte	0x00, 0xf0, 0x21, 0x00


	//----- nvinfo : EIATTR_SPARSE_MMA_MASK
	.align		4
.L_97:
        /*0048*/ 	.byte	0x03, 0x50
        /*004a*/ 	.short	0x0000


	//----- nvinfo : EIATTR_MAXREG_COUNT
	.align		4
        /*004c*/ 	.byte	0x03, 0x1b
        /*004e*/ 	.short	0x00ff


	//----- nvinfo : EIATTR_MERCURY_ISA_VERSION
	.align		4
        /*0050*/ 	.byte	0x03, 0x5f
        /*0052*/ 	.short	0x0101


	//----- nvinfo : EIATTR_VRC_CTA_INIT_COUNT
	.align		4
        /*0054*/ 	.byte	0x02, 0x4a
	.zero		1
	.zero		1


	//----- nvinfo : EIATTR_EXIT_INSTR_OFFSETS
	.align		4
        /*0058*/ 	.byte	0x04, 0x1c
        /*005a*/ 	.short	(.L_99 - .L_98)


	//   ....[0]....
.L_98:
        /*005c*/ 	.word	0x000000f0


	//   ....[1]....
        /*0060*/ 	.word	0x00000310


	//----- nvinfo : EIATTR_CRS_STACK_SIZE
	.align		4
.L_99:
        /*0064*/ 	.byte	0x04, 0x1e
        /*0066*/ 	.short	(.L_101 - .L_100)
.L_100:
        /*0068*/ 	.word	0x00000000


	//----- nvinfo : EIATTR_CBANK_PARAM_SIZE
	.align		4
.L_101:
        /*006c*/ 	.byte	0x03, 0x19
        /*006e*/ 	.short	0x0020


	//----- nvinfo : EIATTR_PARAM_CBANK
	.align		4
        /*0070*/ 	.byte	0x04, 0x0a
        /*0072*/ 	.short	(.L_103 - .L_102)
	.align		4
.L_102:
        /*0074*/ 	.word	index@(.nv.constant0._ZN8scan_gpu11fill_blocksI18DebugRangeConcatOpEEvmPNT_4DataEmS4_)
        /*0078*/ 	.short	0x0380
        /*007a*/ 	.short	0x0020


	//----- nvinfo : EIATTR_SW_WAR
	.align		4
.L_103:
        /*007c*/ 	.byte	0x04, 0x36
        /*007e*/ 	.short	(.L_105 - .L_104)
.L_104:
        /*0080*/ 	.word	0x00000008
.L_105:


//--------------------- .nv.info._ZN8scan_gpu19compute_middle_sumsI18DebugRangeConcatOpEEvmPKNT_4DataEPS3_ --------------------------
	.section	.nv.info._ZN8scan_gpu19compute_middle_sumsI18DebugRangeConcatOpEEvmPKNT_4DataEPS3_,"",@"SHT_CUDA_INFO"
	.sectionflags	@""
	.align	4


	//----- nvinfo : EIATTR_CUDA_API_VERSION
	.align		4
        /*0000*/ 	.byte	0x04, 0x37
        /*0002*/ 	.short	(.L_107 - .L_106)
.L_106:
        /*0004*/ 	.word	0x00000082


	//----- nvinfo : EIATTR_KPARAM_INFO
	.align		4
.L_107:
        /*0008*/ 	.byte	0x04, 0x17
        /*000a*/ 	.short	(.L_109 - .L_108)
.L_108:
        /*000c*/ 	.word	0x00000000
        /*0010*/ 	.short	0x0002
        /*0012*/ 	.short	0x0010
        /*0014*/ 	.byte	0x00, 0xf5, 0x21, 0x00


	//----- nvinfo : EIATTR_KPARAM_INFO
	.align		4
.L_109:
        /*0018*/ 	.byte	0x04, 0x17
        /*001a*/ 	.short	(.L_111 - .L_110)
.L_110:
        /*001c*/ 	.word	0x00000000
        /*0020*/ 	.short	0x0001
        /*0022*/ 	.short	0x0008
        /*0024*/ 	.byte	0x00, 0xf5, 0x21, 0x00


	//----- nvinfo : EIATTR_KPARAM_INFO
	.align		4
.L_111:
        /*0028*/ 	.byte	0x04, 0x17
        /*002a*/ 	.short	(.L_113 - .L_112)
.L_112:
        /*002c*/ 	.word	0x00000000
        /*0030*/ 	.short	0x0000
        /*0032*/ 	.short	0x0000
        /*0034*/ 	.byte	0x00, 0xf0, 0x21, 0x00


	//----- nvinfo : EIATTR_SPARSE_MMA_MASK
	.align		4
.L_113:
        /*0038*/ 	.byte	0x03, 0x50
        /*003a*/ 	.short	0x0000


	//----- nvinfo : EIATTR_MAXREG_COUNT
	.align		4
        /*003c*/ 	.byte	0x03, 0x1b
        /*003e*/ 	.short	0x00ff


	//----- nvinfo : EIATTR_NUM_BARRIERS
	.align		4
        /*0040*/ 	.byte	0x02, 0x4c
        /*0042*/ 	.byte	0x01
	.zero		1


	//----- nvinfo : EIATTR_MERCURY_ISA_VERSION
	.align		4
        /*0044*/ 	.byte	0x03, 0x5f
        /*0046*/ 	.short	0x0101


	//----- nvinfo : EIATTR_VRC_CTA_INIT_COUNT
	.align		4
        /*0048*/ 	.byte	0x02, 0x4a
	.zero		1
	.zero		1


	//----- nvinfo : EIATTR_EXIT_INSTR_OFFSETS
	.align		4
        /*004c*/ 	.byte	0x04, 0x1c
        /*004e*/ 	.short	(.L_115 - .L_114)


	//   ....[0]....
.L_114:
        /*0050*/ 	.word	0x00001950


	//   ....[1]....
        /*0054*/ 	.word	0x00001ee0


	//   ....[2]....
        /*0058*/ 	.word	0x000020f0


	//----- nvinfo : EIATTR_CRS_STACK_SIZE
	.align		4
.L_115:
        /*005c*/ 	.byte	0x04, 0x1e
        /*005e*/ 	.short	(.L_117 - .L_116)
.L_116:
        /*0060*/ 	.word	0x00000000


	//----- nvinfo : EIATTR_CBANK_PARAM_SIZE
	.align		4
.L_117:
        /*0064*/ 	.byte	0x03, 0x19
        /*0066*/ 	.short	0x0018


	//----- nvinfo : EIATTR_PARAM_CBANK
	.align		4
        /*0068*/ 	.byte	0x04, 0x0a
        /*006a*/ 	.short	(.L_119 - .L_118)
	.align		4
.L_118:
        /*006c*/ 	.word	index@(.nv.constant0._ZN8scan_gpu19compute_middle_sumsI18DebugRangeConcatOpEEvmPKNT_4DataEPS3_)
        /*0070*/ 	.short	0x0380
        /*0072*/ 	.short	0x0018


	//----- nvinfo : EIATTR_SW_WAR
	.align		4
.L_119:
        /*0074*/ 	.byte	0x04, 0x36
        /*0076*/ 	.short	(.L_121 - .L_120)
.L_120:
        /*0078*/ 	.word	0x00000008
.L_121:


//--------------------- .nv.info._ZN8scan_gpu12compute_sumsI18DebugRangeConcatOpEEvmPKNT_4DataEPS3_S6_m --------------------------
	.section	.nv.info._ZN8scan_gpu12compute_sumsI18DebugRangeConcatOpEEvmPKNT_4DataEPS3_S6_m,"",@"SHT_CUDA_INFO"
	.sectionflags	@""
	.align	4


	//----- nvinfo : EIATTR_CUDA_API_VERSION
	.align		4
        /*0000*/ 	.byte	0x04, 0x37
        /*0002*/ 	.short	(.L_123 - .L_122)
.L_122:
        /*0004*/ 	.word	0x00000082


	//----- nvinfo : EIATTR_KPARAM_INFO
	.align		4
.L_123:
        /*0008*/ 	.byte	0x04, 0x17
        /*000a*/ 	.short	(.L_125 - .L_124)
.L_124:
        /*000c*/ 	.word	0x00000000
        /*0010*/ 	.short	0x0004
        /*0012*/ 	.short	0x0020
        /*0014*/ 	.byte	0x00, 0xf0, 0x21, 0x00


	//----- nvinfo : EIATTR_KPARAM_INFO
	.align		4
.L_125:
        /*0018*/ 	.byte	0x04, 0x17
        /*001a*/ 	.short	(.L_127 - .L_126)
.L_126:
        /*001c*/ 	.word	0x00000000
        /*0020*/ 	.short	0x0003
        /*0022*/ 	.short	0x0018
        /*0024*/ 	.byte	0x00, 0xf5, 0x21, 0x00


	//----- nvinfo : EIATTR_KPARAM_INFO
	.align		4
.L_127:
        /*0028*/ 	.byte	0x04, 0x17
        /*002a*/ 	.short	(.L_129 - .L_128)
.L_128:
        /*002c*/ 	.word	0x00000000
        /*0030*/ 	.short	0x0002
        /*0032*/ 	.short	0x0010
        /*0034*/ 	.byte	0x00, 0xf5, 0x21, 0x00


	//----- nvinfo : EIATTR_KPARAM_INFO
	.align		4
.L_129:
        /*0038*/ 	.byte	0x04, 0x17
        /*003a*/ 	.short	(.L_131 - .L_130)
.L_130:
        /*003c*/ 	.word	0x00000000
        /*0040*/ 	.short	0x0001
        /*0042*/ 	.short	0x0008
        /*0044*/ 	.byte	0x00, 0xf5, 0x21, 0x00


	//----- nvinfo : EIATTR_KPARAM_INFO
	.align		4
.L_131:
        /*0048*/ 	.byte	0x04, 0x17
        /*004a*/ 	.short	(.L_133 - .L_132)
.L_132:
        /*004c*/ 	.word	0x00000000
        /*0050*/ 	.short	0x0000
        /*0052*/ 	.short	0x0000
        /*0054*/ 	.byte	0x00, 0xf0, 0x21, 0x00


	//----- nvinfo : EIATTR_SPARSE_MMA_MASK
	.align		4
.L_133:
        /*0058*/ 	.byte	0x03, 0x50
        /*005a*/ 	.short	0x0000


	//----- nvinfo : EIATTR_MAXREG_COUNT
	.align		4
        /*005c*/ 	.byte	0x03, 0x1b
        /*005e*/ 	.short	0x00ff


	//----- nvinfo : EIATTR_NUM_BARRIERS
	.align		4
        /*0060*/ 	.byte	0x02, 0x4c
        /*0062*/ 	.byte	0x01
	.zero		1


	//----- nvinfo : EIATTR_MERCURY_ISA_VERSION
	.align		4
        /*0064*/ 	.byte	0x03, 0x5f
        /*0066*/ 	.short	0x0101


	//----- nvinfo : EIATTR_VRC_CTA_INIT_COUNT
	.align		4
        /*0068*/ 	.byte	0x02, 0x4a
	.zero		1
	.zero		1


	//----- nvinfo : EIATTR_EXIT_INSTR_OFFSETS
	.align		4
        /*006c*/ 	.byte	0x04, 0x1c
        /*006e*/ 	.short	(.L_135 - .L_134)


	//   ....[0]....
.L_134:
        /*0070*/ 	.word	0x000000c0


	//   ....[1]....
        /*0074*/ 	.word	0x00000a00


	//   ....[2]....
        /*0078*/ 	.word	0x00000aa0


	//----- nvinfo : EIATTR_CRS_STACK_SIZE
	.align		4
.L_135:
        /*007c*/ 	.byte	0x04, 0x1e
        /*007e*/ 	.short	(.L_137 - .L_136)
.L_136:
        /*0080*/ 	.word	0x00000000


	//----- nvinfo : EIATTR_CBANK_PARAM_SIZE
	.align		4
.L_137:
        /*0084*/ 	.byte	0x03, 0x19
        /*0086*/ 	.short	0x0028


	//----- nvinfo : EIATTR_PARAM_CBANK
	.align		4
        /*0088*/ 	.byte	0x04, 0x0a
        /*008a*/ 	.short	(.L_139 - .L_138)
	.align		4
.L_138:
        /*008c*/ 	.word	index@(.nv.constant0._ZN8scan_gpu12compute_sumsI18DebugRangeConcatOpEEvmPKNT_4DataEPS3_S6_m)
        /*0090*/ 	.short	0x0380
        /*0092*/ 	.short	0x0028


	//----- nvinfo : EIATTR_SW_WAR
	.align		4
.L_139:
        /*0094*/ 	.byte	0x04, 0x36
        /*0096*/ 	.short	(.L_141 - .L_140)
.L_140:
        /*0098*/ 	.word	0x00000008
.L_141:


//--------------------- .nv.callgraph             --------------------------
	.section	.nv.callgraph,"",@"SHT_CUDA_CALLGRAPH"
	.align	4
	.sectionentsize	8
	.align		4
        /*0000*/ 	.word	0x00000000
	.align		4
        /*0004*/ 	.word	0xffffffff
	.align		4
        /*0008*/ 	.word	0x00000000
	.align		4
        /*000c*/ 	.word	0xfffffffe
	.align		4
        /*0010*/ 	.word	0x00000000
	.align		4
        /*0014*/ 	.word	0xfffffffd
	.align		4
        /*0018*/ 	.word	0x00000000
	.align		4
        /*001c*/ 	.word	0xfffffffc


//--------------------- .text._ZN8scan_gpu11fill_blocksI5SumOpEEvmPNT_4DataEmS4_ --------------------------
	.section	.text._ZN8scan_gpu11fill_blocksI5SumOpEEvmPNT_4DataEmS4_,"ax",@progbits
	.align	128
        .global         _ZN8scan_gpu11fill_blocksI5SumOpEEvmPNT_4DataEmS4_
        .type           _ZN8scan_gpu11fill_blocksI5SumOpEEvmPNT_4DataEmS4_,@function
        .size           _ZN8scan_gpu11fill_blocksI5SumOpEEvmPNT_4DataEmS4_,(.L_x_99 - _ZN8scan_gpu11fill_blocksI5SumOpEEvmPNT_4DataEmS4_)
        .other          _ZN8scan_gpu11fill_blocksI5SumOpEEvmPNT_4DataEmS4_,@"STO_CUDA_ENTRY STV_DEFAULT"
_ZN8scan_gpu11fill_blocksI5SumOpEEvmPNT_4DataEmS4_:
.text._ZN8scan_gpu11fill_blocksI5SumOpEEvmPNT_4DataEmS4_:
[----:B------:R-:W-:Y:S01]  /*0000*/  LDC R1, c[0x0][0x37c] ;  /* 0x0000df00ff017b82 */ /* 0x000fe20000000800 */
[----:B------:R-:W0:Y:S01]  /*0010*/  S2R R5, SR_CTAID.X ;  /* 0x0000000000057919 */ /* 0x000e220000002500 */
[----:B------:R-:W1:Y:S06]  /*0020*/  LDCU UR4, c[0x0][0x370] ;  /* 0x00006e00ff0477ac */ /* 0x000e6c0008000800 */
[----:B------:R-:W2:Y:S01]  /*0030*/  LDC R9, c[0x0][0x380] ;  /* 0x0000e000ff097b82 */ /* 0x000ea20000000800 */
[----:B------:R-:W3:Y:S07]  /*0040*/  S2R R6, SR_TID.X ;  /* 0x0000000000067919 */ /* 0x000eee0000002100 */
[----:B------:R-:W4:Y:S01]  /*0050*/  LDC.64 R2, c[0x0][0x398] ;  /* 0x0000e600ff027b82 */ /* 0x000f220000000a00 */
[----:B-1----:R-:W-:-:S06]  /*0060*/  UIADD3 UR4, UPT, UPT, UR4, -0x1, URZ ;  /* 0xffffffff04047890 */ /* 0x002fcc000fffe0ff */
[----:B0-----:R-:W-:-:S13]  /*0070*/  ISETP.NE.AND P0, PT, R5, UR4, PT ;  /* 0x0000000405007c0c */ /* 0x001fda000bf05270 */
[----:B------:R-:W0:Y:S02]  /*0080*/  @!P0 LDC R0, c[0x0][0x390] ;  /* 0x0000e400ff008b82 */ /* 0x000e240000000800 */
[----:B0-----:R-:W-:-:S05]  /*0090*/  @!P0 VIADD R0, R0, 0xffffffff ;  /* 0xffffffff00008836 */ /* 0x001fca0000000000 */
[----:B------:R-:W-:-:S05]  /*00a0*/  @!P0 LOP3.LUT R0, R0, 0xfff, RZ, 0xc0, !PT ;  /* 0x00000fff00008812 */ /* 0x000fca00078ec0ff */
[----:B--2---:R-:W-:-:S05]  /*00b0*/  @!P0 VIADD R9, R0, 0x1 ;  /* 0x0000000100098836 */ /* 0x004fca0000000000 */
[----:B---3--:R-:W-:Y:S02]  /*00c0*/  ISETP.GT.U32.AND P0, PT, R9, R6, PT ;  /* 0x000000060900720c */ /* 0x008fe40003f04070 */
[----:B------:R-:W-:-:S04]  /*00d0*/  SHF.R.S32.HI R11, RZ, 0x1f, R9 ;  /* 0x0000001fff0b7819 */ /* 0x000fc80000011409 */
[----:B------:R-:W-:-:S13]  /*00e0*/  ISETP.GT.U32.AND.EX P0, PT, R11, RZ, PT, P0 ;  /* 0x000000ff0b00720c */ /* 0x000fda0003f04100 */
[----:B----4-:R-:W-:Y:S05]  /*00f0*/  @!P0 EXIT ;  /* 0x000000000000894d */ /* 0x010fea0003800000 */
[----:B------:R-:W0:Y:S01]  /*0100*/  LDCU.64 UR4, c[0x0][0x358] ;  /* 0x00006b00ff0477ac */ /* 0x000e220008000a00 */
[C---:B------:R-:W-:Y:S01]  /*0110*/  IMAD.WIDE.U32 R2, R5.reuse, 0x4, R2 ;  /* 0x0000000405027825 */ /* 0x040fe200078e0002 */
[----:B------:R-:W1:Y:S01]  /*0120*/  LDCU UR6, c[0x0][0x360] ;  /* 0x00006c00ff0677ac */ /* 0x000e620008000800 */
[----:B------:R-:W2:Y:S03]  /*0130*/  LDCU.64 UR8, c[0x0][0x388] ;  /* 0x00007100ff0877ac */ /* 0x000ea60008000a00 */
[----:B0-----:R0:W5:Y:S01]  /*0140*/  LDG.E R4, desc[UR4][R2.64] ;  /* 0x0000000402047981 */ /* 0x001162000c1e1900 */
[----:B------:R-:W-:Y:S01]  /*0150*/  LEA R0, R5, 0x1000, 0xc ;  /* 0x0000100005007811 */ /* 0x000fe200078e60ff */
[----:B------:R-:W-:Y:S02]  /*0160*/  IMAD.MOV.U32 R7, RZ, RZ, R6 ;  /* 0x000000ffff077224 */ /* 0x000fe400078e0006 */
[----:B-12---:R-:W-:-:S07]  /*0170*/  IMAD.MOV.U32 R8, RZ, RZ, RZ ;  /* 0x000000ffff087224 */ /* 0x006fce00078e00ff */
.L_x_0:
[----:B01----:R-:W-:-:S05]  /*0180*/  IADD3 R3, P0, PT, R0, R7, RZ ;  /* 0x0000000700037210 */ /* 0x003fca0007f1e0ff */
[----:B------:R-:W-:Y:S01]  /*0190*/  IMAD.X R6, RZ, RZ, R8, P0 ;  /* 0x000000ffff067224 */ /* 0x000fe200000e0608 */
[----:B------:R-:W-:-:S04]  /*01a0*/  LEA R2, P0, R3, UR8, 0x2 ;  /* 0x0000000803027c11 */ /* 0x000fc8000f8010ff */
[----:B------:R-:W-:-:S05]  /*01b0*/  LEA.HI.X R3, R3, UR9, R6, 0x2, P0 ;  /* 0x0000000903037c11 */ /* 0x000fca00080f1406 */
[----:B------:R-:W2:Y:S01]  /*01c0*/  LDG.E R5, desc[UR4][R2.64] ;  /* 0x0000000402057981 */ /* 0x000ea2000c1e1900 */
[----:B------:R-:W-:-:S04]  /*01d0*/  IADD3 R7, P1, PT, R7, UR6, RZ ;  /* 0x0000000607077c10 */ /* 0x000fc8000ff3e0ff */
[----:B------:R-:W-:Y:S01]  /*01e0*/  ISETP.GE.U32.AND P0, PT, R7, R9, PT ;  /* 0x000000090700720c */ /* 0x000fe20003f06070 */
[----:B------:R-:W-:-:S05]  /*01f0*/  IMAD.X R8, RZ, RZ, R8, P1 ;  /* 0x000000ffff087224 */ /* 0x000fca00008e0608 */
[----:B------:R-:W-:Y:S01]  /*0200*/  ISETP.GE.U32.AND.EX P0, PT, R8, R11, PT, P0 ;  /* 0x0000000b0800720c */ /* 0x000fe20003f06100 */
[----:B--2--5:R-:W-:-:S05]  /*0210*/  IMAD.IADD R5, R4, 0x1, R5 ;  /* 0x0000000104057824 */ /* 0x024fca00078e0205 */
[----:B------:R1:W-:Y:S07]  /*0220*/  STG.E desc[UR4][R2.64], R5 ;  /* 0x0000000502007986 */ /* 0x0003ee000c101904 */
[----:B------:R-:W-:Y:S05]  /*0230*/  @!P0 BRA `(.L_x_0) ;  /* 0xfffffffc00d08947 */ /* 0x000fea000383ffff */
[----:B------:R-:W-:Y:S05]  /*0240*/  EXIT ;  /* 0x000000000000794d */ /* 0x000fea0003800000 */
.L_x_1:
[----:B------:R-:W-:-:S00]  /*0250*/  BRA `(.L_x_1) ;  /* 0xfffffffc00fc7947 */ /* 0x000fc0000383ffff */
[----:B------:R-:W-:-:S00]  /*0260*/  NOP ;  /* 0x0000000000007918 */ /* 0x000fc00000000000 */
        /* <DEDUP_REMOVED lines=9> */
.L_x_99:


//--------------------- .text._ZN8scan_gpu19compute_middle_sumsI5SumOpEEvmPKNT_4DataEPS3_ --------------------------
	.section	.text._ZN8scan_gpu19compute_middle_sumsI5SumOpEEvmPKNT_4DataEPS3_,"ax",@progbits
	.align	128
        .global         _ZN8scan_gpu19compute_middle_sumsI5SumOpEEvmPKNT_4DataEPS3_
        .type           _ZN8scan_gpu19compute_middle_sumsI5SumOpEEvmPKNT_4DataEPS3_,@function
        .size           _ZN8scan_gpu19compute_middle_sumsI5SumOpEEvmPKNT_4DataEPS3_,(.L_x_100 - _ZN8scan_gpu19compute_middle_sumsI5SumOpEEvmPKNT_4DataEPS3_)
        .other          _ZN8scan_gpu19compute_middle_sumsI5SumOpEEvmPKNT_4DataEPS3_,@"STO_CUDA_ENTRY STV_DEFAULT"
_ZN8scan_gpu19compute_middle_sumsI5SumOpEEvmPKNT_4DataEPS3_:
.text._ZN8scan_gpu19compute_middle_sumsI5SumOpEEvmPKNT_4DataEPS3_:
[----:B------:R-:W-:Y:S08]  /*0000*/  LDC R1, c[0x0][0x37c] ;  /* 0x0000df00ff017b82 */ /* 0x000ff00000000800 */
[----:B------:R-:W0:Y:S01]  /*0010*/  LDC.64 R4, c[0x0][0x380] ;  /* 0x0000e000ff047b82 */ /* 0x000e220000000a00 */
[----:B------:R-:W1:Y:S01]  /*0020*/  S2R R7, SR_TID.X ;  /* 0x0000000000077919 */ /* 0x000e620000002100 */
[----:B------:R-:W2:Y:S01]  /*0030*/  LDCU.64 UR6, c[0x0][0x358] ;  /* 0x00006b00ff0677ac */ /* 0x000ea20008000a00 */
[----:B------:R-:W-:-:S05]  /*0040*/  IMAD.MOV.U32 R6, RZ, RZ, RZ ;  /* 0x000000ffff067224 */ /* 0x000fca00078e00ff */
[----:B------:R-:W3:Y:S01]  /*0050*/  LDC.64 R2, c[0x0][0x390] ;  /* 0x0000e400ff027b82 */ /* 0x000ee20000000a00 */
[----:B0-----:R-:W-:-:S05]  /*0060*/  IADD3 R0, P0, PT, R4, 0x3ff, RZ ;  /* 0x000003ff04007810 */ /* 0x001fca0007f1e0ff */
[----:B------:R-:W-:-:S05]  /*0070*/  IMAD.X R5, RZ, RZ, R5, P0 ;  /* 0x000000ffff057224 */ /* 0x000fca00000e0605 */
[----:B------:R-:W-:-:S04]  /*0080*/  SHF.R.U64 R0, R0, 0xa, R5 ;  /* 0x0000000a00007819 */ /* 0x000fc80000001205 */
[----:B------:R-:W-:Y:S01]  /*0090*/  ISETP.GE.AND P0, PT, R0, 0x1, PT ;  /* 0x000000010000780c */ /* 0x000fe20003f06270 */
[----:B-1----:R-:W-:-:S04]  /*00a0*/  IMAD R4, R7, R0, RZ ;  /* 0x0000000007047224 */ /* 0x002fc800078e02ff */
[----:B---3--:R-:W-:Y:S01]  /*00b0*/  IMAD.WIDE R2, R4, 0x4, R2 ;  /* 0x0000000404027825 */ /* 0x008fe200078e0202 */
[----:B------:R-:W-:-:S07]  /*00c0*/  SHF.R.S32.HI R5, RZ, 0x1f, R4 ;  /* 0x0000001fff057819 */ /* 0x000fce0000011404 */
[----:B--2---:R-:W-:Y:S05]  /*00d0*/  @!P0 BRA `(.L_x_2) ;  /* 0x00000008008c8947 */ /* 0x004fea0003800000 */
[C---:B------:R-:W-:Y:S01]  /*00e0*/  ISETP.GE.U32.AND P2, PT, R0.reuse, 0x10, PT ;  /* 0x000000100000780c */ /* 0x040fe20003f46070 */
[----:B------:R-:W-:Y:S01]  /*00f0*/  IMAD.MOV.U32 R9, RZ, RZ, RZ ;  /* 0x000000ffff097224 */ /* 0x000fe200078e00ff */
[----:B------:R-:W-:Y:S01]  /*0100*/  LOP3.LUT R14, R0, 0xf, RZ, 0xc0, !PT ;  /* 0x0000000f000e7812 */ /* 0x000fe200078ec0ff */
[----:B------:R-:W-:-:S03]  /*0110*/  IMAD.MOV.U32 R6, RZ, RZ, RZ ;  /* 0x000000ffff067224 */ /* 0x000fc600078e00ff */
[----:B------:R-:W-:-:S07]  /*0120*/  ISETP.NE.AND P1, PT, R14, RZ, PT ;  /* 0x000000ff0e00720c */ /* 0x000fce0003f25270 */
[----:B------:R-:W-:Y:S06]  /*0130*/  @!P2 BRA `(.L_x_3) ;  /* 0x000000040018a947 */ /* 0x000fec0003800000 */
[----:B------:R-:W0:Y:S01]  /*0140*/  LDCU.64 UR4, c[0x0][0x388] ;  /* 0x00007100ff0477ac */ /* 0x000e220008000a00 */
[----:B------:R-:W-:Y:S01]  /*0150*/  LEA R16, P2, R4, 0x20, 0x2 ;  /* 0x0000002004107811 */ /* 0x000fe200078410ff */
[----:B------:R-:W-:Y:S01]  /*0160*/  IMAD.MOV.U32 R6, RZ, RZ, RZ ;  /* 0x000000ffff067224 */ /* 0x000fe200078e00ff */
[----:B------:R-:W-:Y:S01]  /*0170*/  LOP3.LUT R9, R0, 0x7ffffff0, RZ, 0xc0, !PT ;  /* 0x7ffffff000097812 */ /* 0x000fe200078ec0ff */
[----:B------:R-:W1:Y:S01]  /*0180*/  LDCU.64 UR8, c[0x0][0x390] ;  /* 0x00007200ff0877ac */ /* 0x000e620008000a00 */
[----:B------:R-:W-:Y:S02]  /*0190*/  LEA.HI.X R17, R4, RZ, R5, 0x2, P2 ;  /* 0x000000ff04117211 */ /* 0x000fe400010f1405 */
[----:B------:R-:W-:Y:S02]  /*01a0*/  IADD3 R8, PT, PT, -R9, RZ, RZ ;  /* 0x000000ff09087210 */ /* 0x000fe40007ffe1ff */
[C---:B0-----:R-:W-:Y:S02]  /*01b0*/  IADD3 R15, P3, PT, R16.reuse, UR4, RZ ;  /* 0x00000004100f7c10 */ /* 0x041fe4000ff7e0ff */
[----:B-1----:R-:W-:-:S02]  /*01c0*/  IADD3 R16, P2, PT, R16, UR8, RZ ;  /* 0x0000000810107c10 */ /* 0x002fc4000ff5e0ff */
[C---:B------:R-:W-:Y:S02]  /*01d0*/  IADD3.X R18, PT, PT, R17.reuse, UR5, RZ, P3, !PT ;  /* 0x0000000511127c10 */ /* 0x040fe40009ffe4ff */
[----:B------:R-:W-:-:S09]  /*01e0*/  IADD3.X R17, PT, PT, R17, UR9, RZ, P2, !PT ;  /* 0x0000000911117c10 */ /* 0x000fd200097fe4ff */
.L_x_4:
[----:B------:R-:W-:Y:S02]  /*01f0*/  IMAD.MOV.U32 R10, RZ, RZ, R15 ;  /* 0x000000ffff0a7224 */ /* 0x000fe400078e000f */
[----:B------:R-:W-:-:S05]  /*0200*/  IMAD.MOV.U32 R11, RZ, RZ, R18 ;  /* 0x000000ffff0b7224 */ /* 0x000fca00078e0012 */
[----:B--2---:R-:W2:Y:S01]  /*0210*/  LDG.E R13, desc[UR6][R10.64+-0x20] ;  /* 0xffffe0060a0d7981 */ /* 0x004ea2000c1e1900 */
[----:B------:R-:W-:Y:S02]  /*0220*/  IMAD.MOV.U32 R12, RZ, RZ, R16 ;  /* 0x000000ffff0c7224 */ /* 0x000fe400078e0010 */
[----:B--2---:R-:W-:Y:S02]  /*0230*/  IMAD.IADD R15, R13, 0x1, R6 ;  /* 0x000000010d0f7824 */ /* 0x004fe400078e0206 */
[----:B------:R-:W-:-:S05]  /*0240*/  IMAD.MOV.U32 R13, RZ, RZ, R17 ;  /* 0x000000ffff0d7224 */ /* 0x000fca00078e0011 */
[----:B------:R0:W-:Y:S04]  /*0250*/  STG.E desc[UR6][R12.64+-0x20], R15 ;  /* 0xffffe00f0c007986 */ /* 0x0001e8000c101906 */
[----:B------:R-:W2:Y:S02]  /*0260*/  LDG.E R6, desc[UR6][R10.64+-0x1c] ;  /* 0xffffe4060a067981 */ /* 0x000ea4000c1e1900 */
[----:B--2---:R-:W-:-:S05]  /*0270*/  IADD3 R17, PT, PT, R15, R6, RZ ;  /* 0x000000060f117210 */ /* 0x004fca0007ffe0ff */
[----:B------:R1:W-:Y:S04]  /*0280*/  STG.E desc[UR6][R12.64+-0x1c], R17 ;  /* 0xffffe4110c007986 */ /* 0x0003e8000c101906 */
[----:B------:R-:W2:Y:S02]  /*0290*/  LDG.E R6, desc[UR6][R10.64+-0x18] ;  /* 0xffffe8060a067981 */ /* 0x000ea4000c1e1900 */
[----:B--2---:R-:W-:-:S05]  /*02a0*/  IMAD.IADD R19, R17, 0x1, R6 ;  /* 0x0000000111137824 */ /* 0x004fca00078e0206 */
[----:B------:R2:W-:Y:S04]  /*02b0*/  STG.E desc[UR6][R12.64+-0x18], R19 ;  /* 0xffffe8130c007986 */ /* 0x0005e8000c101906 */
[----:B------:R-:W3:Y:S02]  /*02c0*/  LDG.E R6, desc[UR6][R10.64+-0x14] ;  /* 0xffffec060a067981 */ /* 0x000ee4000c1e1900 */
[----:B---3--:R-:W-:-:S05]  /*02d0*/  IMAD.IADD R21, R19, 0x1, R6 ;  /* 0x0000000113157824 */ /* 0x008fca00078e0206 */
[----:B------:R3:W-:Y:S04]  /*02e0*/  STG.E desc[UR6][R12.64+-0x14], R21 ;  /* 0xffffec150c007986 */ /* 0x0007e8000c101906 */
[----:B------:R-:W0:Y:S02]  /*02f0*/  LDG.E R6, desc[UR6][R10.64+-0x10] ;  /* 0xfffff0060a067981 */ /* 0x000e24000c1e1900 */
[----:B0-----:R-:W-:-:S05]  /*0300*/  IMAD.IADD R15, R21, 0x1, R6 ;  /* 0x00000001150f7824 */ /* 0x001fca00078e0206 */
[----:B------:R0:W-:Y:S04]  /*0310*/  STG.E desc[UR6][R12.64+-0x10], R15 ;  /* 0xfffff00f0c007986 */ /* 0x0001e8000c101906 */
[----:B------:R-:W1:Y:S02]  /*0320*/  LDG.E R6, desc[UR6][R10.64+-0xc] ;  /* 0xfffff4060a067981 */ /* 0x000e64000c1e1900 */
[----:B-1----:R-:W-:-:S05]  /*0330*/  IMAD.IADD R17, R15, 0x1, R6 ;  /* 0x000000010f117824 */ /* 0x002fca00078e0206 */
[----:B------:R1:W-:Y:S04]  /*0340*/  STG.E desc[UR6][R12.64+-0xc], R17 ;  /* 0xfffff4110c007986 */ /* 0x0003e8000c101906 */
[----:B------:R-:W2:Y:S02]  /*0350*/  LDG.E R6, desc[UR6][R10.64+-0x8] ;  /* 0xfffff8060a067981 */ /* 0x000ea4000c1e1900 */
[----:B--2---:R-:W-:-:S05]  /*0360*/  IMAD.IADD R19, R17, 0x1, R6 ;  /* 0x0000000111137824 */ /* 0x004fca00078e0206 */
[----:B------:R2:W-:Y:S04]  /*0370*/  STG.E desc[UR6][R12.64+-0x8], R19 ;  /* 0xfffff8130c007986 */ /* 0x0005e8000c101906 */
[----:B------:R-:W3:Y:S02]  /*0380*/  LDG.E R6, desc[UR6][R10.64+-0x4] ;  /* 0xfffffc060a067981 */ /* 0x000ee4000c1e1900 */
[----:B---3--:R-:W-:-:S05]  /*0390*/  IADD3 R21, PT, PT, R19, R6, RZ ;  /* 0x0000000613157210 */ /* 0x008fca0007ffe0ff */
        /* <DEDUP_REMOVED lines=11> */
[----:B---3--:R-:W-:-:S05]  /*0450*/  IMAD.IADD R21, R19, 0x1, R6 ;  /* 0x0000000113157824 */ /* 0x008fca00078e0206 */
[----:B------:R-:W-:Y:S04]  /*0460*/  STG.E desc[UR6][R12.64+0xc], R21 ;  /* 0x00000c150c007986 */ /* 0x000fe8000c101906 */
[----:B------:R-:W0:Y:S02]  /*0470*/  LDG.E R6, desc[UR6][R10.64+0x10] ;  /* 0x000010060a067981 */ /* 0x000e24000c1e1900 */
[----:B0-----:R-:W-:-:S05]  /*0480*/  IADD3 R15, PT, PT, R21, R6, RZ ;  /* 0x00000006150f7210 */ /* 0x001fca0007ffe0ff */
[----:B------:R0:W-:Y:S04]  /*0490*/  STG.E desc[UR6][R12.64+0x10], R15 ;  /* 0x0000100f0c007986 */ /* 0x0001e8000c101906 */
[----:B------:R-:W1:Y:S02]  /*04a0*/  LDG.E R6, desc[UR6][R10.64+0x14] ;  /* 0x000014060a067981 */ /* 0x000e64000c1e1900 */
[----:B-1----:R-:W-:-:S05]  /*04b0*/  IMAD.IADD R17, R15, 0x1, R6 ;  /* 0x000000010f117824 */ /* 0x002fca00078e0206 */
[----:B------:R1:W-:Y:S04]  /*04c0*/  STG.E desc[UR6][R12.64+0x14], R17 ;  /* 0x000014110c007986 */ /* 0x0003e8000c101906 */
[----:B------:R-:W2:Y:S01]  /*04d0*/  LDG.E R6, desc[UR6][R10.64+0x18] ;  /* 0x000018060a067981 */ /* 0x000ea2000c1e1900 */
[----:B------:R-:W-:Y:S02]  /*04e0*/  VIADD R8, R8, 0x10 ;  /* 0x0000001008087836 */ /* 0x000fe40000000000 */
[----:B--2---:R-:W-:-:S05]  /*04f0*/  IMAD.IADD R19, R17, 0x1, R6 ;  /* 0x0000000111137824 */ /* 0x004fca00078e0206 */
[----:B------:R2:W-:Y:S04]  /*0500*/  STG.E desc[UR6][R12.64+0x18], R19 ;  /* 0x000018130c007986 */ /* 0x0005e8000c101906 */
[----:B------:R-:W3:Y:S01]  /*0510*/  LDG.E R6, desc[UR6][R10.64+0x1c] ;  /* 0x00001c060a067981 */ /* 0x000ee2000c1e1900 */
[----:B------:R-:W-:Y:S02]  /*0520*/  ISETP.NE.AND P2, PT, R8, RZ, PT ;  /* 0x000000ff0800720c */ /* 0x000fe40003f45270 */
[----:B------:R-:W-:Y:S02]  /*0530*/  IADD3 R16, P4, PT, R12, 0x40, RZ ;  /* 0x000000400c107810 */ /* 0x000fe40007f9e0ff */
[----:B0-----:R-:W-:-:S03]  /*0540*/  IADD3 R15, P3, PT, R10, 0x40, RZ ;  /* 0x000000400a0f7810 */ /* 0x001fc60007f7e0ff */
[----:B-1----:R-:W-:Y:S01]  /*0550*/  IMAD.X R17, RZ, RZ, R13, P4 ;  /* 0x000000ffff117224 */ /* 0x002fe200020e060d */
[----:B------:R-:W-:Y:S01]  /*0560*/  IADD3.X R18, PT, PT, RZ, R11, RZ, P3, !PT ;  /* 0x0000000bff127210 */ /* 0x000fe20001ffe4ff */
[----:B---3--:R-:W-:-:S05]  /*0570*/  IMAD.IADD R6, R19, 0x1, R6 ;  /* 0x0000000113067824 */ /* 0x008fca00078e0206 */
[----:B------:R2:W-:Y:S01]  /*0580*/  STG.E desc[UR6][R12.64+0x1c], R6 ;  /* 0x00001c060c007986 */ /* 0x0005e2000c101906 */
[----:B------:R-:W-:Y:S05]  /*0590*/  @P2 BRA `(.L_x_4) ;  /* 0xfffffffc00142947 */ /* 0x000fea000383ffff */
.L_x_3:
[----:B------:R-:W-:Y:S05]  /*05a0*/  @!P1 BRA `(.L_x_2) ;  /* 0x0000000400589947 */ /* 0x000fea0003800000 */
[----:B------:R-:W-:Y:S02]  /*05b0*/  ISETP.GE.U32.AND P1, PT, R14, 0x8, PT ;  /* 0x000000080e00780c */ /* 0x000fe40003f26070 */
[----:B------:R-:W-:-:S04]  /*05c0*/  LOP3.LUT R16, R0, 0x7, RZ, 0xc0, !PT ;  /* 0x0000000700107812 */ /* 0x000fc800078ec0ff */
[----:B------:R-:W-:-:S07]  /*05d0*/  ISETP.NE.AND P2, PT, R16, RZ, PT ;  /* 0x000000ff1000720c */ /* 0x000fce0003f45270 */
[----:B------:R-:W-:Y:S06]  /*05e0*/  @!P1 BRA `(.L_x_5) ;  /* 0x00000000007c9947 */ /* 0x000fec0003800000 */
[----:B------:R-:W2:Y:S01]  /*05f0*/  LDCU.64 UR4, c[0x0][0x388] ;  /* 0x00007100ff0477ac */ /* 0x000ea20008000a00 */
[----:B------:R-:W-:-:S05]  /*0600*/  IADD3 R8, P1, PT, R4, R9, RZ ;  /* 0x0000000904087210 */ /* 0x000fca0007f3e0ff */
[----:B------:R-:W-:Y:S01]  /*0610*/  IMAD.X R11, RZ, RZ, R5, P1 ;  /* 0x000000ffff0b7224 */ /* 0x000fe200008e0605 */
[----:B--2---:R-:W-:-:S04]  /*0620*/  LEA R12, P1, R8, UR4, 0x2 ;  /* 0x00000004080c7c11 */ /* 0x004fc8000f8210ff */
[----:B------:R-:W-:-:S05]  /*0630*/  LEA.HI.X R13, R8, UR5, R11, 0x2, P1 ;  /* 0x00000005080d7c11 */ /* 0x000fca00088f140b */
[----:B------:R-:W2:Y:S01]  /*0640*/  LDG.E R15, desc[UR6][R12.64] ;  /* 0x000000060c0f7981 */ /* 0x000ea2000c1e1900 */
[----:B------:R-:W-:-:S04]  /*0650*/  IMAD.WIDE.U32 R10, R9, 0x4, R2 ;  /* 0x00000004090a7825 */ /* 0x000fc800078e0002 */
[----:B--2---:R-:W-:-:S05]  /*0660*/  IMAD.IADD R15, R6, 0x1, R15 ;  /* 0x00000001060f7824 */ /* 0x004fca00078e020f */
[----:B------:R0:W-:Y:S04]  /*0670*/  STG.E desc[UR6][R10.64], R15 ;  /* 0x0000000f0a007986 */ /* 0x0001e8000c101906 */
[----:B------:R-:W2:Y:S02]  /*0680*/  LDG.E R6, desc[UR6][R12.64+0x4] ;  /* 0x000004060c067981 */ /* 0x000ea4000c1e1900 */
[----:B--2---:R-:W-:-:S05]  /*0690*/  IMAD.IADD R17, R15, 0x1, R6 ;  /* 0x000000010f117824 */ /* 0x004fca00078e0206 */
[----:B------:R1:W-:Y:S04]  /*06a0*/  STG.E desc[UR6][R10.64+0x4], R17 ;  /* 0x000004110a007986 */ /* 0x0003e8000c101906 */
[----:B------:R-:W2:Y:S02]  /*06b0*/  LDG.E R6, desc[UR6][R12.64+0x8] ;  /* 0x000008060c067981 */ /* 0x000ea4000c1e1900 */
[----:B--2---:R-:W-:-:S05]  /*06c0*/  IADD3 R19, PT, PT, R17, R6, RZ ;  /* 0x0000000611137210 */ /* 0x004fca0007ffe0ff */
        /* <DEDUP_REMOVED lines=13> */
[----:B------:R-:W2:Y:S01]  /*07a0*/  LDG.E R6, desc[UR6][R12.64+0x1c] ;  /* 0x00001c060c067981 */ /* 0x000ea2000c1e1900 */
[----:B------:R-:W-:Y:S01]  /*07b0*/  VIADD R9, R9, 0x8 ;  /* 0x0000000809097836 */ /* 0x000fe20000000000 */
[----:B--2---:R-:W-:-:S05]  /*07c0*/  IADD3 R6, PT, PT, R19, R6, RZ ;  /* 0x0000000613067210 */ /* 0x004fca0007ffe0ff */
[----:B------:R3:W-:Y:S02]  /*07d0*/  STG.E desc[UR6][R10.64+0x1c], R6 ;  /* 0x00001c060a007986 */ /* 0x0007e4000c101906 */
.L_x_5:
[----:B------:R-:W-:Y:S05]  /*07e0*/  @!P2 BRA `(.L_x_2) ;  /* 0x0000000000c8a947 */ /* 0x000fea0003800000 */
[----:B------:R-:W-:Y:S02]  /*07f0*/  ISETP.GE.U32.AND P1, PT, R16, 0x4, PT ;  /* 0x000000041000780c */ /* 0x000fe40003f26070 */
[----:B------:R-:W-:-:S04]  /*0800*/  LOP3.LUT R8, R0, 0x3, RZ, 0xc0, !PT ;  /* 0x0000000300087812 */ /* 0x000fc800078ec0ff */
[----:B------:R-:W-:-:S07]  /*0810*/  ISETP.NE.AND P2, PT, R8, RZ, PT ;  /* 0x000000ff0800720c */ /* 0x000fce0003f45270 */
[----:B------:R-:W-:Y:S06]  /*0820*/  @!P1 BRA `(.L_x_6) ;  /* 0x00000000004c9947 */ /* 0x000fec0003800000 */
[----:B------:R-:W2:Y:S01]  /*0830*/  LDCU.64 UR4, c[0x0][0x388] ;  /* 0x00007100ff0477ac */ /* 0x000ea20008000a00 */
[----:B---3--:R-:W-:-:S05]  /*0840*/  IADD3 R10, P1, PT, R4, R9, RZ ;  /* 0x00000009040a7210 */ /* 0x008fca0007f3e0ff */
        /* <DEDUP_REMOVED lines=13> */
[----:B------:R-:W2:Y:S01]  /*0920*/  LDG.E R6, desc[UR6][R12.64+0xc] ;  /* 0x00000c060c067981 */ /* 0x000ea2000c1e1900 */
[----:B------:R-:W-:Y:S02]  /*0930*/  VIADD R9, R9, 0x4 ;  /* 0x0000000409097836 */ /* 0x000fe40000000000 */
[----:B--2---:R-:W-:-:S05]  /*0940*/  IMAD.IADD R6, R19, 0x1, R6 ;  /* 0x0000000113067824 */ /* 0x004fca00078e0206 */
[----:B------:R0:W-:Y:S02]  /*0950*/  STG.E desc[UR6][R10.64+0xc], R6 ;  /* 0x00000c060a007986 */ /* 0x0001e4000c101906 */
.L_x_6:
[----:B------:R-:W-:Y:S05]  /*0960*/  @!P2 BRA `(.L_x_2) ;  /* 0x000000000068a947 */ /* 0x000fea0003800000 */
[----:B------:R-:W2:Y:S01]  /*0970*/  LDCU.64 UR8, c[0x0][0x388] ;  /* 0x00007100ff0877ac */ /* 0x000ea20008000a00 */
[C---:B0--3--:R-:W-:Y:S01]  /*0980*/  SHF.L.U64.HI R11, R4.reuse, 0x2, R5 ;  /* 0x00000002040b7819 */ /* 0x049fe20000010205 */
[C---:B------:R-:W-:Y:S01]  /*0990*/  IMAD.SHL.U32 R10, R4.reuse, 0x4, RZ ;  /* 0x00000004040a7824 */ /* 0x040fe200078e00ff */
[----:B------:R-:W0:Y:S03]  /*09a0*/  LDCU.64 UR4, c[0x0][0x390] ;  /* 0x00007200ff0477ac */ /* 0x000e260008000a00 */
[----:B------:R-:W-:Y:S01]  /*09b0*/  IMAD.WIDE.U32 R10, R9, 0x4, R10 ;  /* 0x00000004090a7825 */ /* 0x000fe200078e000a */
[----:B------:R-:W-:-:S05]  /*09c0*/  IADD3 R9, P2, PT, R4, R9, RZ ;  /* 0x0000000904097210 */ /* 0x000fca0007f5e0ff */
[----:B------:R-:W-:Y:S01]  /*09d0*/  IMAD.X R16, RZ, RZ, R5, P2 ;  /* 0x000000ffff107224 */ /* 0x000fe200010e0605 */
[C---:B--2---:R-:W-:Y:S02]  /*09e0*/  LEA R12, P3, R9.reuse, UR8, 0x2 ;  /* 0x00000008090c7c11 */ /* 0x044fe4000f8610ff */
[----:B0-----:R-:W-:Y:S02]  /*09f0*/  IADD3 R14, P1, PT, R10, UR4, RZ ;  /* 0x000000040a0e7c10 */ /* 0x001fe4000ff3e0ff */
[----:B------:R-:W-:Y:S02]  /*0a00*/  IADD3 R10, PT, PT, -R8, RZ, RZ ;  /* 0x000000ff080a7210 */ /* 0x000fe40007ffe1ff */
[----:B------:R-:W-:Y:S02]  /*0a10*/  LEA.HI.X R13, R9, UR9, R16, 0x2, P3 ;  /* 0x00000009090d7c11 */ /* 0x000fe400098f1410 */
[----:B------:R-:W-:-:S07]  /*0a20*/  IADD3.X R15, PT, PT, R11, UR5, RZ, P1, !PT ;  /* 0x000000050b0f7c10 */ /* 0x000fce0008ffe4ff */
.L_x_7:
[----:B-1----:R-:W-:Y:S02]  /*0a30*/  IMAD.MOV.U32 R9, RZ, RZ, R13 ;  /* 0x000000ffff097224 */ /* 0x002fe400078e000d */
[----:B------:R-:W-:-:S05]  /*0a40*/  IMAD.MOV.U32 R8, RZ, RZ, R12 ;  /* 0x000000ffff087224 */ /* 0x000fca00078e000c */
[----:B------:R0:W2:Y:S01]  /*0a50*/  LDG.E R9, desc[UR6][R8.64] ;  /* 0x0000000608097981 */ /* 0x0000a2000c1e1900 */
[----:B------:R-:W-:Y:S01]  /*0a60*/  VIADD R10, R10, 0x1 ;  /* 0x000000010a0a7836 */ /* 0x000fe20000000000 */
[----:B------:R-:W-:-:S04]  /*0a70*/  IADD3 R12, P3, PT, R12, 0x4, RZ ;  /* 0x000000040c0c7810 */ /* 0x000fc80007f7e0ff */
[----:B------:R-:W-:Y:S01]  /*0a80*/  ISETP.NE.AND P1, PT, R10, RZ, PT ;  /* 0x000000ff0a00720c */ /* 0x000fe20003f25270 */
[----:B------:R-:W-:Y:S02]  /*0a90*/  IMAD.X R13, RZ, RZ, R13, P3 ;  /* 0x000000ffff0d7224 */ /* 0x000fe400018e060d */
[----:B0-----:R-:W-:Y:S01]  /*0aa0*/  IMAD.MOV.U32 R8, RZ, RZ, R14 ;  /* 0x000000ffff087224 */ /* 0x001fe200078e000e */
[----:B------:R-:W-:Y:S01]  /*0ab0*/  IADD3 R14, P2, PT, R14, 0x4, RZ ;  /* 0x000000040e0e7810 */ /* 0x000fe20007f5e0ff */
[----:B--2---:R-:W-:Y:S01]  /*0ac0*/  IMAD.IADD R6, R9, 0x1, R6 ;  /* 0x0000000109067824 */ /* 0x004fe200078e0206 */
[----:B------:R-:W-:-:S03]  /*0ad0*/  MOV R9, R15 ;  /* 0x0000000f00097202 */ /* 0x000fc60000000f00 */
[----:B------:R-:W-:Y:S02]  /*0ae0*/  IMAD.X R15, RZ, RZ, R15, P2 ;  /* 0x000000ffff0f7224 */ /* 0x000fe400010e060f */
[----:B------:R1:W-:Y:S02]  /*0af0*/  STG.E desc[UR6][R8.64], R6 ;  /* 0x0000000608007986 */ /* 0x0003e4000c101906 */
[----:B------:R-:W-:Y:S05]  /*0b00*/  @P1 BRA `(.L_x_7) ;  /* 0xfffffffc00c81947 */ /* 0x000fea000383ffff */
.L_x_2:
[----:B------:R-:W4:Y:S01]  /*0b10*/  S2UR UR5, SR_CgaCtaId ;  /* 0x00000000000579c3 */ /* 0x000f220000008800 */
[C---:B-1----:R-:W-:Y:S01]  /*0b20*/  VIADD R8, R7.reuse, 0x1 ;  /* 0x0000000107087836 */ /* 0x042fe20000000000 */
[----:B------:R-:W-:Y:S01]  /*0b30*/  UMOV UR4, 0x400 ;  /* 0x0000040000047882 */ /* 0x000fe20000000000 */
[C---:B------:R-:W-:Y:S02]  /*0b40*/  ISETP.NE.AND P1, PT, R7.reuse, RZ, PT ;  /* 0x000000ff0700720c */ /* 0x040fe40003f25270 */
[-C--:B--2---:R-:W-:Y:S02]  /*0b50*/  LEA.HI R12, R7, R7.reuse, RZ, 0x1b ;  /* 0x00000007070c7211 */ /* 0x084fe400078fd8ff */
[----:B------:R-:W-:-:S09]  /*0b60*/  LEA.HI R8, R8, R7, RZ, 0x1b ;  /* 0x0000000708087211 */ /* 0x000fd200078fd8ff */
[----:B0--3--:R-:W-:-:S04]  /*0b70*/  @P1 IADD3 R10, PT, PT, R7, -0x1, RZ ;  /* 0xffffffff070a1810 */ /* 0x009fc80007ffe0ff */
[----:B------:R-:W-:Y:S01]  /*0b80*/  @P1 LEA.HI R11, R10, R7, RZ, 0x1b ;  /* 0x000000070a0b1211 */ /* 0x000fe200078fd8ff */
[----:B------:R-:W-:Y:S01]  /*0b90*/  IMAD.MOV.U32 R10, RZ, RZ, RZ ;  /* 0x000000ffff0a7224 */ /* 0x000fe200078e00ff */
[----:B----4-:R-:W-:-:S06]  /*0ba0*/  ULEA UR4, UR5, UR4, 0x18 ;  /* 0x0000000405047291 */ /* 0x010fcc000f8ec0ff */
[----:B------:R-:W-:Y:S02]  /*0bb0*/  LEA R9, R8, UR4, 0x2 ;  /* 0x0000000408097c11 */ /* 0x000fe4000f8e10ff */
[----:B------:R-:W-:Y:S01]  /*0bc0*/  @P1 LEA R11, R11, UR4, 0x2 ;  /* 0x000000040b0b1c11 */ /* 0x000fe2000f8e10ff */
[----:B------:R-:W-:Y:S01]  /*0bd0*/  STS [UR4], RZ ;  /* 0x000000ffff007988 */ /* 0x000fe20008000804 */
[----:B------:R-:W-:-:S03]  /*0be0*/  LEA R8, R12, UR4, 0x2 ;  /* 0x000000040c087c11 */ /* 0x000fc6000f8e10ff */
[----:B------:R-:W-:Y:S01]  /*0bf0*/  STS [R9+0x4], R6 ;  /* 0x0000040609007388 */ /* 0x000fe20000000800 */
[----:B------:R-:W-:Y:S06]  /*0c00*/  BAR.SYNC.DEFER_BLOCKING 0x0 ;  /* 0x0000000000007b1d */ /* 0x000fec0000010000 */
[----:B------:R-:W-:Y:S02]  /*0c10*/  @P1 LDS R10, [R11+-0x4] ;  /* 0xfffffc000b0a1984 */ /* 0x000fe40000000800 */
[----:B------:R-:W-:Y:S01]  /*0c20*/  BAR.SYNC.DEFER_BLOCKING 0x0 ;  /* 0x0000000000007b1d */ /* 0x000fe20000010000 */
[----:B------:R-:W-:-:S13]  /*0c30*/  ISETP.GE.U32.AND P1, PT, R7, 0x2, PT ;  /* 0x000000020700780c */ /* 0x000fda0003f26070 */
[----:B------:R-:W-:-:S05]  /*0c40*/  @P1 VIADD R12, R7, 0xfffffffe ;  /* 0xfffffffe070c1836 */ /* 0x000fca0000000000 */
[----:B------:R-:W-:-:S04]  /*0c50*/  @P1 LEA.HI R12, R12, R7, RZ, 0x1b ;  /* 0x000000070c0c1211 */ /* 0x000fc800078fd8ff */
[----:B------:R-:W-:Y:S01]  /*0c60*/  @P1 LEA R12, R12, UR4, 0x2 ;  /* 0x000000040c0c1c11 */ /* 0x000fe2000f8e10ff */
[----:B------:R-:W0:Y:S02]  /*0c70*/  LDS R13, [R8] ;  /* 0x00000000080d7984 */ /* 0x000e240000000800 */
[----:B0-----:R-:W-:Y:S02]  /*0c80*/  IMAD.IADD R13, R13, 0x1, R10 ;  /* 0x000000010d0d7824 */ /* 0x001fe400078e020a */
[----:B------:R-:W-:-:S03]  /*0c90*/  IMAD.MOV.U32 R10, RZ, RZ, RZ ;  /* 0x000000ffff0a7224 */ /* 0x000fc600078e00ff */
[----:B------:R-:W-:Y:S01]  /*0ca0*/  STS [R8], R13 ;  /* 0x0000000d08007388 */ /* 0x000fe20000000800 */
[----:B------:R-:W-:Y:S06]  /*0cb0*/  BAR.SYNC.DEFER_BLOCKING 0x0 ;  /* 0x0000000000007b1d */ /* 0x000fec0000010000 */
[----:B------:R-:W-:Y:S02]  /*0cc0*/  @P1 LDS R10, [R12+-0x8] ;  /* 0xfffff8000c0a1984 */ /* 0x000fe40000000800 */
[----:B------:R-:W-:Y:S01]  /*0cd0*/  BAR.SYNC.DEFER_BLOCKING 0x0 ;  /* 0x0000000000007b1d */ /* 0x000fe20000010000 */
[----:B------:R-:W-:-:S13]  /*0ce0*/  ISETP.GE.U32.AND P1, PT, R7, 0x4, PT ;  /* 0x000000040700780c */ /* 0x000fda0003f26070 */
[----:B------:R-:W-:-:S04]  /*0cf0*/  @P1 IADD3 R6, PT, PT, R7, -0x4, RZ ;  /* 0xfffffffc07061810 */ /* 0x000fc80007ffe0ff */
[----:B------:R-:W-:Y:S01]  /*0d00*/  @P1 LEA.HI R11, R6, R7, RZ, 0x1b ;  /* 0x00000007060b1211 */ /* 0x000fe200078fd8ff */
[----:B------:R-:W-:-:S03]  /*0d10*/  IMAD.MOV.U32 R6, RZ, RZ, RZ ;  /* 0x000000ffff067224 */ /* 0x000fc600078e00ff */
[----:B------:R-:W-:Y:S01]  /*0d20*/  @P1 LEA R11, R11, UR4, 0x2 ;  /* 0x000000040b0b1c11 */ /* 0x000fe2000f8e10ff */
[----:B------:R-:W0:Y:S02]  /*0d30*/  LDS R9, [R8] ;  /* 0x0000000008097984 */ /* 0x000e240000000800 */
[----:B0-----:R-:W-:-:S05]  /*0d40*/  IMAD.IADD R9, R9, 0x1, R10 ;  /* 0x0000000109097824 */ /* 0x001fca00078e020a */
[----:B------:R-:W-:Y:S01]  /*0d50*/  STS [R8], R9 ;  /* 0x0000000908007388 */ /* 0x000fe20000000800 */
        /* <DEDUP_REMOVED lines=9> */
[----:B------:R-:W-:-:S03]  /*0df0*/  HFMA2 R6, -RZ, RZ, 0, 0 ;  /* 0x00000000ff067431 */ /* 0x000fc600000001ff */
        /* <DEDUP_REMOVED lines=20> */
[----:B0-----:R-:W-:Y:S01]  /*0f40*/  IADD3 R11, PT, PT, R11, R6, RZ ;  /* 0x000000060b0b7210 */ /* 0x001fe20007ffe0ff */
[----:B------:R-:W-:-:S04]  /*0f50*/  IMAD.MOV.U32 R6, RZ, RZ, RZ ;  /* 0x000000ffff067224 */ /* 0x000fc800078e00ff */
        /* <DEDUP_REMOVED lines=31> */
[----:B0-----:R-:W-:Y:S01]  /*1150*/  IMAD.IADD R9, R9, 0x1, R6 ;  /* 0x0000000109097824 */ /* 0x001fe200078e0206 */
[----:B------:R-:W-:-:S04]  /*1160*/  MOV R6, RZ ;  /* 0x000000ff00067202 */ /* 0x000fc80000000f00 */
        /* <DEDUP_REMOVED lines=14> */
[----:B------:R-:W-:Y:S06]  /*1250*/  BAR.SYNC.DEFER_BLOCKING 0x0 ;  /* 0x0000000000007b1d */ /* 0x000fec0000010000 */
[----:B------:R-:W0:Y:S02]  /*1260*/  LDS R7, [R8] ;  /* 0x0000000008077984 */ /* 0x000e240000000800 */
[----:B0-----:R-:W-:-:S05]  /*1270*/  IMAD.IADD R7, R7, 0x1, R6 ;  /* 0x0000000107077824 */ /* 0x001fca00078e0206 */
[----:B------:R0:W-:Y:S01]  /*1280*/  STS [R8], R7 ;  /* 0x0000000708007388 */ /* 0x0001e20000000800 */
[----:B------:R-:W-:Y:S06]  /*1290*/  BAR.SYNC.DEFER_BLOCKING 0x0 ;  /* 0x0000000000007b1d */ /* 0x000fec0000010000 */
[----:B------:R-:W-:Y:S05]  /*12a0*/  @!P0 EXIT ;  /* 0x000000000000894d */ /* 0x000fea0003800000 */
[----:B0-----:R-:W0:Y:S01]  /*12b0*/  LDS R8, [R8] ;  /* 0x0000000008087984 */ /* 0x001e220000000800 */
[C---:B------:R-:W-:Y:S02]  /*12c0*/  ISETP.GE.U32.AND P1, PT, R0.reuse, 0x10, PT ;  /* 0x000000100000780c */ /* 0x040fe40003f26070 */
[----:B------:R-:W-:Y:S02]  /*12d0*/  LOP3.LUT R22, R0, 0xf, RZ, 0xc0, !PT ;  /* 0x0000000f00167812 */ /* 0x000fe400078ec0ff */
[----:B------:R-:W-:Y:S02]  /*12e0*/  MOV R9, RZ ;  /* 0x000000ff00097202 */ /* 0x000fe40000000f00 */
[----:B------:R-:W-:-:S07]  /*12f0*/  ISETP.NE.AND P0, PT, R22, RZ, PT ;  /* 0x000000ff1600720c */ /* 0x000fce0003f05270 */
[----:B------:R-:W-:Y:S06]  /*1300*/  @!P1 BRA `(.L_x_8) ;  /* 0x0000000000f89947 */ /* 0x000fec0003800000 */
[----:B------:R-:W1:Y:S01]  /*1310*/  LDCU.64 UR4, c[0x0][0x390] ;  /* 0x00007200ff0477ac */ /* 0x000e620008000a00 */
[----:B------:R-:W-:-:S05]  /*1320*/  LOP3.LUT R9, R0, 0x7ffffff0, RZ, 0xc0, !PT ;  /* 0x7ffffff000097812 */ /* 0x000fca00078ec0ff */
[----:B------:R-:W-:Y:S01]  /*1330*/  IMAD.MOV R10, RZ, RZ, -R9 ;  /* 0x000000ffff0a7224 */ /* 0x000fe200078e0a09 */
[----:B-1----:R-:W-:-:S04]  /*1340*/  LEA R11, P1, R4, UR4, 0x2 ;  /* 0x00000004040b7c11 */ /* 0x002fc8000f8210ff */
[----:B------:R-:W-:Y:S02]  /*1350*/  IADD3 R11, P2, PT, R11, 0x20, RZ ;  /* 0x000000200b0b7810 */ /* 0x000fe40007f5e0ff */
[----:B------:R-:W-:-:S05]  /*1360*/  LEA.HI.X R12, R4, UR5, R5, 0x2, P1 ;  /* 0x00000005040c7c11 */ /* 0x000fca00088f1405 */
[----:B------:R-:W-:-:S07]  /*1370*/  IMAD.X R12, RZ, RZ, R12, P2 ;  /* 0x000000ffff0c7224 */ /* 0x000fce00010e060c */
.L_x_9:
[----:B-1----:R-:W-:Y:S02]  /*1380*/  IMAD.MOV.U32 R6, RZ, RZ, R11 ;  /* 0x000000ffff067224 */ /* 0x002fe400078e000b */
[----:B------:R-:W-:-:S05]  /*1390*/  IMAD.MOV.U32 R7, RZ, RZ, R12 ;  /* 0x000000ffff077224 */ /* 0x000fca00078e000c */
[----:B------:R-:W0:Y:S04]  /*13a0*/  LDG.E R27, desc[UR6][R6.64+-0x20] ;  /* 0xffffe006061b7981 */ /* 0x000e28000c1e1900 */
[----:B------:R-:W2:Y:S04]  /*13b0*/  LDG.E R25, desc[UR6][R6.64+-0x14] ;  /* 0xffffec0606197981 */ /* 0x000ea8000c1e1900 */
[----:B------:R-:W3:Y:S04]  /*13c0*/  LDG.E R23, desc[UR6][R6.64+-0x10] ;  /* 0xfffff00606177981 */ /* 0x000ee8000c1e1900 */
[----:B------:R-:W4:Y:S04]  /*13d0*/  LDG.E R21, desc[UR6][R6.64+-0xc] ;  /* 0xfffff40606157981 */ /* 0x000f28000c1e1900 */
[----:B------:R-:W5:Y:S04]  /*13e0*/  LDG.E R11, desc[UR6][R6.64+-0x4] ;  /* 0xfffffc06060b7981 */ /* 0x000f68000c1e1900 */
        /* <DEDUP_REMOVED lines=9> */
[----:B------:R-:W5:Y:S01]  /*1480*/  LDG.E R29, desc[UR6][R6.64+0x1c] ;  /* 0x00001c06061d7981 */ /* 0x000f62000c1e1900 */
[----:B0-----:R-:W-:-:S03]  /*1490*/  IADD3 R18, PT, PT, R8, R27, RZ ;  /* 0x0000001b08127210 */ /* 0x001fc60007ffe0ff */
[----:B------:R-:W5:Y:S01]  /*14a0*/  LDG.E R27, desc[UR6][R6.64+0x10] ;  /* 0x00001006061b7981 */ /* 0x000f62000c1e1900 */
[----:B------:R-:W-:Y:S02]  /*14b0*/  VIADD R10, R10, 0x10 ;  /* 0x000000100a0a7836 */ /* 0x000fe40000000000 */
[----:B--2---:R-:W-:-:S03]  /*14c0*/  IMAD.IADD R25, R8, 0x1, R25 ;  /* 0x0000000108197824 */ /* 0x004fc600078e0219 */
[----:B------:R-:W-:Y:S01]  /*14d0*/  ISETP.NE.AND P1, PT, R10, RZ, PT ;  /* 0x000000ff0a00720c */ /* 0x000fe20003f25270 */
[C---:B---3--:R-:W-:Y:S01]  /*14e0*/  IMAD.IADD R23, R8.reuse, 0x1, R23 ;  /* 0x0000000108177824 */ /* 0x048fe200078e0217 */
[C---:B----4-:R-:W-:Y:S01]  /*14f0*/  IADD3 R21, PT, PT, R8.reuse, R21, RZ ;  /* 0x0000001508157210 */ /* 0x050fe20007ffe0ff */
[----:B------:R-:W-:Y:S01]  /*1500*/  STG.E desc[UR6][R6.64+-0x14], R25 ;  /* 0xffffec1906007986 */ /* 0x000fe2000c101906 */
[----:B-----5:R-:W-:-:S03]  /*1510*/  IMAD.IADD R11, R8, 0x1, R11 ;  /* 0x00000001080b7824 */ /* 0x020fc600078e020b */
[----:B------:R-:W-:Y:S01]  /*1520*/  STG.E desc[UR6][R6.64+-0x10], R23 ;  /* 0xfffff01706007986 */ /* 0x000fe2000c101906 */
[----:B------:R-:W-:-:S03]  /*1530*/  IMAD.IADD R20, R8, 0x1, R20 ;  /* 0x0000000108147824 */ /* 0x000fc600078e0214 */
[----:B------:R-:W-:Y:S01]  /*1540*/  STG.E desc[UR6][R6.64+-0xc], R21 ;  /* 0xfffff41506007986 */ /* 0x000fe2000c101906 */
[----:B------:R-:W-:-:S03]  /*1550*/  IMAD.IADD R24, R8, 0x1, R24 ;  /* 0x0000000108187824 */ /* 0x000fc600078e0218 */
[----:B------:R0:W-:Y:S01]  /*1560*/  STG.E desc[UR6][R6.64+-0x4], R11 ;  /* 0xfffffc0b06007986 */ /* 0x0001e2000c101906 */
[C---:B------:R-:W-:Y:S02]  /*1570*/  IMAD.IADD R19, R8.reuse, 0x1, R19 ;  /* 0x0000000108137824 */ /* 0x040fe400078e0213 */
[C---:B------:R-:W-:Y:S02]  /*1580*/  IMAD.IADD R17, R8.reuse, 0x1, R17 ;  /* 0x0000000108117824 */ /* 0x040fe400078e0211 */
[----:B------:R-:W-:Y:S01]  /*1590*/  IMAD.IADD R15, R8, 0x1, R15 ;  /* 0x00000001080f7824 */ /* 0x000fe200078e020f */
[----:B0-----:R-:W-:Y:S02]  /*15a0*/  IADD3 R11, P2, PT, R6, 0x40, RZ ;  /* 0x00000040060b7810 */ /* 0x001fe40007f5e0ff */
[C---:B------:R-:W-:Y:S01]  /*15b0*/  IADD3 R13, PT, PT, R8.reuse, R13, RZ ;  /* 0x0000000d080d7210 */ /* 0x040fe20007ffe0ff */
[C---:B------:R-:W-:Y:S02]  /*15c0*/  IMAD.IADD R21, R8.reuse, 0x1, R16 ;  /* 0x0000000108157824 */ /* 0x040fe400078e0210 */
[----:B------:R-:W-:-:S02]  /*15d0*/  IMAD.IADD R23, R8, 0x1, R14 ;  /* 0x0000000108177824 */ /* 0x000fc400078e020e */
[C---:B------:R-:W-:Y:S01]  /*15e0*/  IMAD.IADD R25, R8.reuse, 0x1, R12 ;  /* 0x0000000108197824 */ /* 0x040fe200078e020c */
[----:B------:R-:W-:Y:S01]  /*15f0*/  IADD3 R29, PT, PT, R8, R29, RZ ;  /* 0x0000001d081d7210 */ /* 0x000fe20007ffe0ff */
[----:B------:R1:W-:Y:S01]  /*1600*/  STG.E desc[UR6][R6.64+-0x20], R18 ;  /* 0xffffe01206007986 */ /* 0x0003e2000c101906 */
[----:B------:R-:W-:-:S03]  /*1610*/  IMAD.X R12, RZ, RZ, R7, P2 ;  /* 0x000000ffff0c7224 */ /* 0x000fc600010e0607 */
[----:B------:R1:W-:Y:S04]  /*1620*/  STG.E desc[UR6][R6.64+-0x1c], R20 ;  /* 0xffffe41406007986 */ /* 0x0003e8000c101906 */
        /* <DEDUP_REMOVED lines=8> */
[----:B------:R1:W-:Y:S01]  /*16b0*/  STG.E desc[UR6][R6.64+0x1c], R29 ;  /* 0x00001c1d06007986 */ /* 0x0003e2000c101906 */
[----:B------:R-:W-:-:S05]  /*16c0*/  IMAD.IADD R27, R8, 0x1, R27 ;  /* 0x00000001081b7824 */ /* 0x000fca00078e021b */
[----:B------:R1:W-:Y:S01]  /*16d0*/  STG.E desc[UR6][R6.64+0x10], R27 ;  /* 0x0000101b06007986 */ /* 0x0003e2000c101906 */
[----:B------:R-:W-:Y:S05]  /*16e0*/  @P1 BRA `(.L_x_9) ;  /* 0xfffffffc00241947 */ /* 0x000fea000383ffff */
.L_x_8:
[----:B------:R-:W-:Y:S05]  /*16f0*/  @!P0 EXIT ;  /* 0x000000000000894d */ /* 0x000fea0003800000 */
[----:B------:R-:W-:Y:S02]  /*1700*/  ISETP.GE.U32.AND P0, PT, R22, 0x8, PT ;  /* 0x000000081600780c */ /* 0x000fe40003f06070 */
[----:B------:R-:W-:-:S04]  /*1710*/  LOP3.LUT R10, R0, 0x7, RZ, 0xc0, !PT ;  /* 0x00000007000a7812 */ /* 0x000fc800078ec0ff */
[----:B------:R-:W-:-:S07]  /*1720*/  ISETP.NE.AND P1, PT, R10, RZ, PT ;  /* 0x000000ff0a00720c */ /* 0x000fce0003f25270 */
[----:B------:R-:W-:Y:S06]  /*1730*/  @!P0 BRA `(.L_x_10) ;  /* 0x0000000000688947 */ /* 0x000fec0003800000 */
[----:B-1----:R-:W-:-:S05]  /*1740*/  IMAD.WIDE.U32 R6, R9, 0x4, R2 ;  /* 0x0000000409067825 */ /* 0x002fca00078e0002 */
[----:B------:R-:W0:Y:S04]  /*1750*/  LDG.E R11, desc[UR6][R6.64] ;  /* 0x00000006060b7981 */ /* 0x000e28000c1e1900 */
[----:B------:R-:W2:Y:S04]  /*1760*/  LDG.E R13, desc[UR6][R6.64+0x4] ;  /* 0x00000406060d7981 */ /* 0x000ea8000c1e1900 */
[----:B------:R-:W3:Y:S04]  /*1770*/  LDG.E R15, desc[UR6][R6.64+0x8] ;  /* 0x00000806060f7981 */ /* 0x000ee8000c1e1900 */
[----:B------:R-:W4:Y:S04]  /*1780*/  LDG.E R17, desc[UR6][R6.64+0xc] ;  /* 0x00000c0606117981 */ /* 0x000f28000c1e1900 */
[----:B------:R-:W5:Y:S04]  /*1790*/  LDG.E R19, desc[UR6][R6.64+0x10] ;  /* 0x0000100606137981 */ /* 0x000f68000c1e1900 */
[----:B------:R-:W5:Y:S04]  /*17a0*/  LDG.E R21, desc[UR6][R6.64+0x14] ;  /* 0x0000140606157981 */ /* 0x000f68000c1e1900 */
[----:B------:R-:W5:Y:S04]  /*17b0*/  LDG.E R23, desc[UR6][R6.64+0x18] ;  /* 0x0000180606177981 */ /* 0x000f68000c1e1900 */
[----:B------:R-:W5:Y:S01]  /*17c0*/  LDG.E R25, desc[UR6][R6.64+0x1c] ;  /* 0x00001c0606197981 */ /* 0x000f62000c1e1900 */
[----:B------:R-:W-:-:S02]  /*17d0*/  VIADD R9, R9, 0x8 ;  /* 0x0000000809097836 */ /* 0x000fc40000000000 */
[C---:B0-----:R-:W-:Y:S02]  /*17e0*/  IMAD.IADD R11, R8.reuse, 0x1, R11 ;  /* 0x00000001080b7824 */ /* 0x041fe400078e020b */
[----:B--2---:R-:W-:-:S03]  /*17f0*/  IMAD.IADD R13, R8, 0x1, R13 ;  /* 0x00000001080d7824 */ /* 0x004fc600078e020d */
[----:B------:R2:W-:Y:S01]  /*1800*/  STG.E desc[UR6][R6.64], R11 ;  /* 0x0000000b06007986 */ /* 0x0005e2000c101906 */
[----:B---3--:R-:W-:-:S03]  /*1810*/  IADD3 R15, PT, PT, R8, R15, RZ ;  /* 0x0000000f080f7210 */ /* 0x008fc60007ffe0ff */
[----:B------:R2:W-:Y:S01]  /*1820*/  STG.E desc[UR6][R6.64+0x4], R13 ;  /* 0x0000040d06007986 */ /* 0x0005e2000c101906 */
[----:B----4-:R-:W-:-:S03]  /*1830*/  IMAD.IADD R17, R8, 0x1, R17 ;  /* 0x0000000108117824 */ /* 0x010fc600078e0211 */
[----:B------:R2:W-:Y:S01]  /*1840*/  STG.E desc[UR6][R6.64+0x8], R15 ;  /* 0x0000080f06007986 */ /* 0x0005e2000c101906 */
[----:B-----5:R-:W-:-:S03]  /*1850*/  IMAD.IADD R19, R8, 0x1, R19 ;  /* 0x0000000108137824 */ /* 0x020fc600078e0213 */
[----:B------:R2:W-:Y:S01]  /*1860*/  STG.E desc[UR6][R6.64+0xc], R17 ;  /* 0x00000c1106007986 */ /* 0x0005e2000c101906 */
[----:B------:R-:W-:-:S03]  /*1870*/  IMAD.IADD R21, R8, 0x1, R21 ;  /* 0x0000000108157824 */ /* 0x000fc600078e0215 */
[----:B------:R2:W-:Y:S01]  /*1880*/  STG.E desc[UR6][R6.64+0x10], R19 ;  /* 0x0000101306007986 */ /* 0x0005e2000c101906 */
[----:B------:R-:W-:-:S03]  /*1890*/  IMAD.IADD R23, R8, 0x1, R23 ;  /* 0x0000000108177824 */ /* 0x000fc600078e0217 */
[----:B------:R2:W-:Y:S01]  /*18a0*/  STG.E desc[UR6][R6.64+0x14], R21 ;  /* 0x0000141506007986 */ /* 0x0005e2000c101906 */
[----:B------:R-:W-:-:S03]  /*18b0*/  IADD3 R25, PT, PT, R8, R25, RZ ;  /* 0x0000001908197210 */ /* 0x000fc60007ffe0ff */
[----:B------:R2:W-:Y:S04]  /*18c0*/  STG.E desc[UR6][R6.64+0x18], R23 ;  /* 0x0000181706007986 */ /* 0x0005e8000c101906 */
[----:B------:R2:W-:Y:S02]  /*18d0*/  STG.E desc[UR6][R6.64+0x1c], R25 ;  /* 0x00001c1906007986 */ /* 0x0005e4000c101906 */
.L_x_10:
[----:B------:R-:W-:Y:S05]  /*18e0*/  @!P1 EXIT ;  /* 0x000000000000994d */ /* 0x000fea0003800000 */
[----:B------:R-:W-:Y:S02]  /*18f0*/  ISETP.GE.U32.AND P0, PT, R10, 0x4, PT ;  /* 0x000000040a00780c */ /* 0x000fe40003f06070 */
[----:B------:R-:W-:-:S04]  /*1900*/  LOP3.LUT R0, R0, 0x3, RZ, 0xc0, !PT ;  /* 0x0000000300007812 */ /* 0x000fc800078ec0ff */
[----:B------:R-:W-:-:S07]  /*1910*/  ISETP.NE.AND P1, PT, R0, RZ, PT ;  /* 0x000000ff0000720c */ /* 0x000fce0003f25270 */
[----:B------:R-:W-:Y:S06]  /*1920*/  @!P0 BRA `(.L_x_11) ;  /* 0x0000000000388947 */ /* 0x000fec0003800000 */
[----:B------:R-:W-:-:S05]  /*1930*/  IMAD.WIDE.U32 R2, R9, 0x4, R2 ;  /* 0x0000000409027825 */ /* 0x000fca00078e0002 */
[----:B-12---:R-:W0:Y:S04]  /*1940*/  LDG.E R7, desc[UR6][R2.64] ;  /* 0x0000000602077981 */ /* 0x006e28000c1e1900 */
[----:B------:R-:W2:Y:S04]  /*1950*/  LDG.E R11, desc[UR6][R2.64+0x4] ;  /* 0x00000406020b7981 */ /* 0x000ea8000c1e1900 */
[----:B------:R-:W3:Y:S04]  /*1960*/  LDG.E R13, desc[UR6][R2.64+0x8] ;  /* 0x00000806020d7981 */ /* 0x000ee8000c1e1900 */
[----:B------:R-:W4:Y:S01]  /*1970*/  LDG.E R15, desc[UR6][R2.64+0xc] ;  /* 0x00000c06020f7981 */ /* 0x000f22000c1e1900 */
[----:B------:R-:W-:-:S02]  /*1980*/  VIADD R9, R9, 0x4 ;  /* 0x0000000409097836 */ /* 0x000fc40000000000 */
[C---:B0-----:R-:W-:Y:S02]  /*1990*/  IMAD.IADD R7, R8.reuse, 0x1, R7 ;  /* 0x0000000108077824 */ /* 0x041fe400078e0207 */
[----:B--2---:R-:W-:-:S03]  /*19a0*/  IMAD.IADD R11, R8, 0x1, R11 ;  /* 0x00000001080b7824 */ /* 0x004fc600078e020b */
[----:B------:R0:W-:Y:S01]  /*19b0*/  STG.E desc[UR6][R2.64], R7 ;  /* 0x0000000702007986 */ /* 0x0001e2000c101906 */
[----:B---3--:R-:W-:-:S03]  /*19c0*/  IMAD.IADD R13, R8, 0x1, R13 ;  /* 0x00000001080d7824 */ /* 0x008fc600078e020d */
[----:B------:R0:W-:Y:S01]  /*19d0*/  STG.E desc[UR6][R2.64+0x4], R11 ;  /* 0x0000040b02007986 */ /* 0x0001e2000c101906 */
[----:B----4-:R-:W-:-:S03]  /*19e0*/  IADD3 R15, PT, PT, R8, R15, RZ ;  /* 0x0000000f080f7210 */ /* 0x010fc60007ffe0ff */
[----:B------:R0:W-:Y:S04]  /*19f0*/  STG.E desc[UR6][R2.64+0x8], R13 ;  /* 0x0000080d02007986 */ /* 0x0001e8000c101906 */
[----:B------:R0:W-:Y:S02]  /*1a00*/  STG.E desc[UR6][R2.64+0xc], R15 ;  /* 0x00000c0f02007986 */ /* 0x0001e4000c101906 */
.L_x_11:
[----:B------:R-:W-:Y:S05]  /*1a10*/  @!P1 EXIT ;  /* 0x000000000000994d */ /* 0x000fea0003800000 */
[----:B------:R-:W3:Y:S01]  /*1a20*/  LDCU.64 UR4, c[0x0][0x390] ;  /* 0x00007200ff0477ac */ /* 0x000ee20008000a00 */
[C---:B0-----:R-:W-:Y:S01]  /*1a30*/  SHF.L.U64.HI R3, R4.reuse, 0x2, R5 ;  /* 0x0000000204037819 */ /* 0x041fe20000010205 */
[----:B------:R-:W-:Y:S02]  /*1a40*/  IMAD.SHL.U32 R2, R4, 0x4, RZ ;  /* 0x0000000404027824 */ /* 0x000fe400078e00ff */
[----:B------:R-:W-:Y:S02]  /*1a50*/  IMAD.MOV R0, RZ, RZ, -R0 ;  /* 0x000000ffff007224 */ /* 0x000fe400078e0a00 */
[----:B------:R-:W-:-:S03]  /*1a60*/  IMAD.WIDE.U32 R2, R9, 0x4, R2 ;  /* 0x0000000409027825 */ /* 0x000fc600078e0002 */
[----:B---3--:R-:W-:-:S04]  /*1a70*/  IADD3 R4, P0, PT, R2, UR4, RZ ;  /* 0x0000000402047c10 */ /* 0x008fc8000ff1e0ff */
[----:B-12---:R-:W-:-:S09]  /*1a80*/  IADD3.X R7, PT, PT, R3, UR5, RZ, P0, !PT ;  /* 0x0000000503077c10 */ /* 0x006fd200087fe4ff */
.L_x_12:
[----:B0-----:R-:W-:Y:S01]  /*1a90*/  IMAD.MOV.U32 R2, RZ, RZ, R4 ;  /* 0x000000ffff027224 */ /* 0x001fe200078e0004 */
[----:B------:R-:W-:-:S05]  /*1aa0*/  MOV R3, R7 ;  /* 0x0000000700037202 */ /* 0x000fca0000000f00 */
[----:B------:R-:W2:Y:S01]  /*1ab0*/  LDG.E R5, desc[UR6][R2.64] ;  /* 0x0000000602057981 */ /* 0x000ea2000c1e1900 */
[----:B------:R-:W-:Y:S01]  /*1ac0*/  VIADD R0, R0, 0x1 ;  /* 0x0000000100007836 */ /* 0x000fe20000000000 */
[----:B------:R-:W-:-:S04]  /*1ad0*/  IADD3 R4, P1, PT, R2, 0x4, RZ ;  /* 0x0000000402047810 */ /* 0x000fc80007f3e0ff */
[----:B------:R-:W-:Y:S01]  /*1ae0*/  ISETP.NE.AND P0, PT, R0, RZ, PT ;  /* 0x000000ff0000720c */ /* 0x000fe20003f05270 */
[----:B------:R-:W-:Y:S02]  /*1af0*/  IMAD.X R7, RZ, RZ, R3, P1 ;  /* 0x000000ffff077224 */ /* 0x000fe400008e0603 */
[----:B--2---:R-:W-:-:S05]  /*1b00*/  IMAD.IADD R5, R8, 0x1, R5 ;  /* 0x0000000108057824 */ /* 0x004fca00078e0205 */
[----:B------:R0:W-:Y:S05]  /*1b10*/  STG.E desc[UR6][R2.64], R5 ;  /* 0x0000000502007986 */ /* 0x0001ea000c101906 */
[----:B------:R-:W-:Y:S05]  /*1b20*/  @P0 BRA `(.L_x_12) ;  /* 0xfffffffc00d80947 */ /* 0x000fea000383ffff */
[----:B------:R-:W-:Y:S05]  /*1b30*/  EXIT ;  /* 0x000000000000794d */ /* 0x000fea0003800000 */
.L_x_13:
        /* <DEDUP_REMOVED lines=12> */
.L_x_100:


//--------------------- .text._ZN8scan_gpu12compute_sumsI5SumOpEEvmPKNT_4DataEPS3_S6_m --------------------------
	.section	.text._ZN8scan_gpu12compute_sumsI5SumOpEEvmPKNT_4DataEPS3_S6_m,"ax",@progbits
	.align	128
        .global         _ZN8scan_gpu12compute_sumsI5SumOpEEvmPKNT_4DataEPS3_S6_m
        .type           _ZN8scan_gpu12compute_sumsI5SumOpEEvmPKNT_4DataEPS3_S6_m,@function
        .size           _ZN8scan_gpu12compute_sumsI5SumOpEEvmPKNT_4DataEPS3_S6_m,(.L_x_101 - _ZN8scan_gpu12compute_sumsI5SumOpEEvmPKNT_4DataEPS3_S6_m)
        .other          _ZN8scan_gpu12compute_sumsI5SumOpEEvmPKNT_4DataEPS3_S6_m,@"STO_CUDA_ENTRY STV_DEFAULT"
_ZN8scan_gpu12compute_sumsI5SumOpEEvmPKNT_4DataEPS3_S6_m:
.text._ZN8scan_gpu12compute_sumsI5SumOpEEvmPKNT_4DataEPS3_S6_m:
[----:B------:R-:W-:Y:S01]  /*0000*/  LDC R1, c[0x0][0x37c] ;  /* 0x0000df00ff017b82 */ /* 0x000fe20000000800 */
[----:B------:R-:W0:Y:S07]  /*0010*/  S2R R7, SR_CTAID.X ;  /* 0x0000000000077919 */ /* 0x000e2e0000002500 */
[----:B------:R-:W1:Y:S01]  /*0020*/  LDC.64 R4, c[0x0][0x3a0] ;  /* 0x0000e800ff047b82 */ /* 0x000e620000000a00 */
[----:B------:R-:W2:Y:S01]  /*0030*/  S2R R6, SR_TID.X ;  /* 0x0000000000067919 */ /* 0x000ea20000002100 */
[----:B0-----:R-:W-:-:S02]  /*0040*/  IMAD.SHL.U32 R8, R7, 0x1000, RZ ;  /* 0x0000100007087824 */ /* 0x001fc400078e00ff */
[----:B--2---:R-:W-:-:S05]  /*0050*/  IMAD.SHL.U32 R3, R6, 0x4, RZ ;  /* 0x0000000406037824 */ /* 0x004fca00078e00ff */
[----:B------:R-:W-:Y:S02]  /*0060*/  LOP3.LUT R9, R8, R3, RZ, 0xfc, !PT ;  /* 0x0000000308097212 */ /* 0x000fe400078efcff */
[----:B------:R-:W0:Y:S02]  /*0070*/  LDC.64 R2, c[0x0][0x390] ;  /* 0x0000e400ff027b82 */ /* 0x000e240000000a00 */
[CC--:B-1----:R-:W-:Y:S02]  /*0080*/  ISETP.GE.U32.AND P0, PT, R9.reuse, R4.reuse, PT ;  /* 0x000000040900720c */ /* 0x0c2fe40003f06070 */
[----:B------:R-:W-:Y:S02]  /*0090*/  IADD3 R18, P2, PT, -R9, R4, RZ ;  /* 0x0000000409127210 */ /* 0x000fe40007f5e1ff */
[----:B------:R-:W-:Y:S02]  /*00a0*/  ISETP.GE.U32.AND.EX P0, PT, RZ, R5, PT, P0 ;  /* 0x00000005ff00720c */ /* 0x000fe40003f06100 */
[----:B------:R-:W-:-:S02]  /*00b0*/  ISETP.LT.U32.AND P1, PT, R18, 0x4, PT ;  /* 0x000000041200780c */ /* 0x000fc40003f21070 */
[----:B------:R-:W-:-:S09]  /*00c0*/  IADD3.X R20, PT, PT, R5, -0x1, RZ, P2, !PT ;  /* 0xffffffff05147810 */ /* 0x000fd200017fe4ff */
[----:B------:R-:W-:Y:S05]  /*00d0*/  @P0 EXIT ;  /* 0x000000000000094d */ /* 0x000fea0003800000 */
[----:B------:R-:W-:Y:S01]  /*00e0*/  ISETP.NE.U32.AND P0, PT, R18, RZ, PT ;  /* 0x000000ff1200720c */ /* 0x000fe20003f05070 */
[----:B------:R-:W1:Y:S01]  /*00f0*/  LDCU.64 UR6, c[0x0][0x358] ;  /* 0x00006b00ff0677ac */ /* 0x000e620008000a00 */
[C---:B------:R-:W-:Y:S01]  /*0100*/  ISETP.LT.U32.AND.EX P1, PT, R20.reuse, RZ, PT, P1 ;  /* 0x000000ff1400720c */ /* 0x040fe20003f21110 */
[----:B------:R-:W-:Y:S01]  /*0110*/  BSSY.RECONVERGENT B1, `(.L_x_14) ;  /* 0x0000068000017945 */ /* 0x000fe20003800200 */
[C---:B------:R-:W-:Y:S01]  /*0120*/  ISETP.NE.AND.EX P0, PT, R20.reuse, RZ, PT, P0 ;  /* 0x000000ff1400720c */ /* 0x040fe20003f05300 */
[----:B0-----:R-:W-:Y:S01]  /*0130*/  IMAD.WIDE.U32 R2, R9, 0x4, R2 ;  /* 0x0000000409027825 */ /* 0x001fe200078e0002 */
[----:B------:R-:W-:Y:S02]  /*0140*/  SEL R15, R20, RZ, P1 ;  /* 0x000000ff140f7207 */ /* 0x000fe40000800000 */
[----:B------:R-:W-:Y:S01]  /*0150*/  SEL R0, R18, 0x4, P1 ;  /* 0x0000000412007807 */ /* 0x000fe20000800000 */
[----:B------:R-:W-:-:S08]  /*0160*/  IMAD.MOV.U32 R13, RZ, RZ, RZ ;  /* 0x000000ffff0d7224 */ /* 0x000fd000078e00ff */
[----:B------:R-:W-:Y:S05]  /*0170*/  @!P0 BRA `(.L_x_15) ;  /* 0x0000000400848947 */ /* 0x000fea0003800000 */
[----:B------:R-:W-:Y:S01]  /*0180*/  ISETP.GT.U32.AND P0, PT, R0, 0x1, PT ;  /* 0x000000010000780c */ /* 0x000fe20003f04070 */
[----:B------:R-:W0:Y:S01]  /*0190*/  LDCU.64 UR4, c[0x0][0x388] ;  /* 0x00007100ff0477ac */ /* 0x000e220008000a00 */
[----:B------:R-:W-:Y:S01]  /*01a0*/  IMAD.WIDE.U32 R8, R8, 0x4, RZ ;  /* 0x0000000408087825 */ /* 0x000fe200078e00ff */
[----:B------:R-:W-:Y:S01]  /*01b0*/  BSSY.RELIABLE B0, `(.L_x_16) ;  /* 0x000004d000007945 */ /* 0x000fe20003800100 */
[C---:B------:R-:W-:Y:S02]  /*01c0*/  ISETP.GT.U32.AND.EX P0, PT, R15.reuse, RZ, PT, P0 ;  /* 0x000000ff0f00720c */ /* 0x040fe40003f04100 */
[----:B------:R-:W-:Y:S02]  /*01d0*/  IMAD.MOV.U32 R13, RZ, RZ, RZ ;  /* 0x000000ffff0d7224 */ /* 0x000fe400078e00ff */
[----:B------:R-:W-:Y:S01]  /*01e0*/  SEL R12, R0, 0x1, P0 ;  /* 0x00000001000c7807 */ /* 0x000fe20000000000 */
[----:B------:R-:W-:Y:S01]  /*01f0*/  IMAD.WIDE.U32 R8, R6, 0x10, R8 ;  /* 0x0000001006087825 */ /* 0x000fe200078e0008 */
[----:B------:R-:W-:-:S02]  /*0200*/  SEL R15, R15, RZ, P0 ;  /* 0x000000ff0f0f7207 */ /* 0x000fc40000000000 */
[----:B------:R-:W-:Y:S01]  /*0210*/  IADD3 R12, P0, PT, RZ, -R12, RZ ;  /* 0x8000000cff0c7210 */ /* 0x000fe20007f1e0ff */
[----:B------:R-:W-:Y:S02]  /*0220*/  IMAD.MOV.U32 R16, RZ, RZ, R2 ;  /* 0x000000ffff107224 */ /* 0x000fe400078e0002 */
[----:B------:R-:W-:Y:S02]  /*0230*/  IMAD.MOV.U32 R17, RZ, RZ, R3 ;  /* 0x000000ffff117224 */ /* 0x000fe400078e0003 */
[----:B------:R-:W-:Y:S01]  /*0240*/  IMAD.X R15, RZ, RZ, ~R15, P0 ;  /* 0x000000ffff0f7224 */ /* 0x000fe200000e0e0f */
[----:B------:R-:W-:Y:S02]  /*0250*/  ISETP.GE.U32.AND P0, PT, R12, RZ, PT ;  /* 0x000000ff0c00720c */ /* 0x000fe40003f06070 */
[----:B0-----:R-:W-:Y:S02]  /*0260*/  IADD3 R14, P1, PT, R8, UR4, RZ ;  /* 0x00000004080e7c10 */ /* 0x001fe4000ff3e0ff */
[----:B------:R-:W-:-:S02]  /*0270*/  ISETP.GE.AND.EX P0, PT, R15, RZ, PT, P0 ;  /* 0x000000ff0f00720c */ /* 0x000fc40003f06300 */
[----:B------:R-:W-:-:S11]  /*0280*/  IADD3.X R19, PT, PT, R9, UR5, RZ, P1, !PT ;  /* 0x0000000509137c10 */ /* 0x000fd60008ffe4ff */
[----:B------:R-:W-:Y:S05]  /*0290*/  @P0 BRA `(.L_x_17) ;  /* 0x0000000000f80947 */ /* 0x000fea0003800000 */
[----:B------:R-:W-:Y:S01]  /*02a0*/  IADD3 R8, P0, PT, RZ, -R12, RZ ;  /* 0x8000000cff087210 */ /* 0x000fe20007f1e0ff */
[----:B------:R-:W-:Y:S03]  /*02b0*/  BSSY.RECONVERGENT B2, `(.L_x_18) ;  /* 0x0000020000027945 */ /* 0x000fe60003800200 */
[----:B------:R-:W-:Y:S01]  /*02c0*/  ISETP.GT.U32.AND P1, PT, R8, 0x3, PT ;  /* 0x000000030800780c */ /* 0x000fe20003f24070 */
[----:B------:R-:W-:Y:S01]  /*02d0*/  IMAD.X R8, RZ, RZ, ~R15, P0 ;  /* 0x000000ffff087224 */ /* 0x000fe200000e0e0f */
[----:B------:R-:W-:-:S04]  /*02e0*/  PLOP3.LUT P0, PT, PT, PT, PT, 0x80, 0x8 ;  /* 0x000000000008781c */ /* 0x000fc80003f0f070 */
[----:B------:R-:W-:-:S13]  /*02f0*/  ISETP.GT.AND.EX P1, PT, R8, RZ, PT, P1 ;  /* 0x000000ff0800720c */ /* 0x000fda0003f24310 */
[----:B------:R-:W-:Y:S05]  /*0300*/  @!P1 BRA `(.L_x_19) ;  /* 0x0000000000689947 */ /* 0x000fea0003800000 */
[----:B------:R-:W-:-:S13]  /*0310*/  PLOP3.LUT P0, PT, PT, PT, PT, 0x8, 0x80 ;  /* 0x000000000080781c */ /* 0x000fda0003f0e170 */
.L_x_20:
[----:B------:R-:W-:Y:S02]  /*0320*/  IMAD.MOV.U32 R8, RZ, RZ, R14 ;  /* 0x000000ffff087224 */ /* 0x000fe400078e000e */
[----:B------:R-:W-:-:S05]  /*0330*/  IMAD.MOV.U32 R9, RZ, RZ, R19 ;  /* 0x000000ffff097224 */ /* 0x000fca00078e0013 */
[----:B-12---:R-:W2:Y:S01]  /*0340*/  LDG.E R10, desc[UR6][R8.64] ;  /* 0x00000006080a7981 */ /* 0x006ea2000c1e1900 */
[----:B------:R-:W-:Y:S02]  /*0350*/  IMAD.MOV.U32 R11, RZ, RZ, R17 ;  /* 0x000000ffff0b7224 */ /* 0x000fe400078e0011 */
[----:B--2---:R-:W-:Y:S02]  /*0360*/  IMAD.IADD R19, R10, 0x1, R13 ;  /* 0x000000010a137824 */ /* 0x004fe400078e020d */
[----:B------:R-:W-:-:S05]  /*0370*/  IMAD.MOV.U32 R10, RZ, RZ, R16 ;  /* 0x000000ffff0a7224 */ /* 0x000fca00078e0010 */
[----:B------:R-:W-:Y:S04]  /*0380*/  STG.E desc[UR6][R10.64], R19 ;  /* 0x000000130a007986 */ /* 0x000fe8000c101906 */
[----:B------:R-:W2:Y:S02]  /*0390*/  LDG.E R14, desc[UR6][R8.64+0x4] ;  /* 0x00000406080e7981 */ /* 0x000ea4000c1e1900 */
[----:B--2---:R-:W-:-:S05]  /*03a0*/  IMAD.IADD R17, R19, 0x1, R14 ;  /* 0x0000000113117824 */ /* 0x004fca00078e020e */
[----:B------:R0:W-:Y:S04]  /*03b0*/  STG.E desc[UR6][R10.64+0x4], R17 ;  /* 0x000004110a007986 */ /* 0x0001e8000c101906 */
[----:B------:R-:W2:Y:S02]  /*03c0*/  LDG.E R14, desc[UR6][R8.64+0x8] ;  /* 0x00000806080e7981 */ /* 0x000ea4000c1e1900 */
[----:B--2---:R-:W-:-:S05]  /*03d0*/  IMAD.IADD R21, R17, 0x1, R14 ;  /* 0x0000000111157824 */ /* 0x004fca00078e020e */
[----:B------:R2:W-:Y:S04]  /*03e0*/  STG.E desc[UR6][R10.64+0x8], R21 ;  /* 0x000008150a007986 */ /* 0x0005e8000c101906 */
[----:B------:R-:W3:Y:S01]  /*03f0*/  LDG.E R14, desc[UR6][R8.64+0xc] ;  /* 0x00000c06080e7981 */ /* 0x000ee2000c1e1900 */
[----:B------:R-:W-:Y:S02]  /*0400*/  IADD3 R12, P1, PT, R12, 0x4, RZ ;  /* 0x000000040c0c7810 */ /* 0x000fe40007f3e0ff */
[----:B------:R-:W-:-:S03]  /*0410*/  IADD3 R16, P2, PT, R10, 0x10, RZ ;  /* 0x000000100a107810 */ /* 0x000fc60007f5e0ff */
[----:B------:R-:W-:Y:S01]  /*0420*/  IMAD.X R15, RZ, RZ, R15, P1 ;  /* 0x000000ffff0f7224 */ /* 0x000fe200008e060f */
[----:B------:R-:W-:Y:S01]  /*0430*/  ISETP.GE.U32.AND P1, PT, R12, -0x3, PT ;  /* 0xfffffffd0c00780c */ /* 0x000fe20003f26070 */
[----:B0-----:R-:W-:-:S03]  /*0440*/  IMAD.X R17, RZ, RZ, R11, P2 ;  /* 0x000000ffff117224 */ /* 0x001fc600010e060b */
[----:B------:R-:W-:Y:S01]  /*0450*/  ISETP.GE.AND.EX P1, PT, R15, -0x1, PT, P1 ;  /* 0xffffffff0f00780c */ /* 0x000fe20003f26310 */
[----:B---3--:R-:W-:Y:S01]  /*0460*/  IMAD.IADD R13, R21, 0x1, R14 ;  /* 0x00000001150d7824 */ /* 0x008fe200078e020e */
[----:B------:R-:W-:-:S04]  /*0470*/  IADD3 R14, P3, PT, R8, 0x10, RZ ;  /* 0x00000010080e7810 */ /* 0x000fc80007f7e0ff */
[----:B------:R2:W-:Y:S01]  /*0480*/  STG.E desc[UR6][R10.64+0xc], R13 ;  /* 0x00000c0d0a007986 */ /* 0x0005e2000c101906 */
[----:B------:R-:W-:-:S06]  /*0490*/  IMAD.X R19, RZ, RZ, R9, P3 ;  /* 0x000000ffff137224 */ /* 0x000fcc00018e0609 */
[----:B------:R-:W-:Y:S05]  /*04a0*/  @!P1 BRA `(.L_x_20) ;  /* 0xfffffffc009c9947 */ /* 0x000fea000383ffff */
.L_x_19:
[----:B-1----:R-:W-:Y:S05]  /*04b0*/  BSYNC.RECONVERGENT B2 ;  /* 0x0000000000027941 */ /* 0x002fea0003800200 */
.L_x_18:
[----:B------:R-:W-:Y:S01]  /*04c0*/  IADD3 R8, P2, PT, RZ, -R12, RZ ;  /* 0x8000000cff087210 */ /* 0x000fe20007f5e0ff */
[----:B------:R-:W-:Y:S03]  /*04d0*/  BSSY.RECONVERGENT B2, `(.L_x_21) ;  /* 0x0000016000027945 */ /* 0x000fe60003800200 */
[----:B------:R-:W-:Y:S01]  /*04e0*/  ISETP.GT.U32.AND P1, PT, R8, 0x1, PT ;  /* 0x000000010800780c */ /* 0x000fe20003f24070 */
[----:B------:R-:W-:-:S05]  /*04f0*/  IMAD.X R8, RZ, RZ, ~R15, P2 ;  /* 0x000000ffff087224 */ /* 0x000fca00010e0e0f */
[----:B------:R-:W-:-:S13]  /*0500*/  ISETP.GT.AND.EX P1, PT, R8, RZ, PT, P1 ;  /* 0x000000ff0800720c */ /* 0x000fda0003f24310 */
[----:B------:R-:W-:Y:S05]  /*0510*/  @!P1 BRA `(.L_x_22) ;  /* 0x0000000000449947 */ /* 0x000fea0003800000 */
[----:B------:R-:W-:Y:S02]  /*0520*/  IMAD.MOV.U32 R8, RZ, RZ, R14 ;  /* 0x000000ffff087224 */ /* 0x000fe400078e000e */
[----:B------:R-:W-:-:S05]  /*0530*/  IMAD.MOV.U32 R9, RZ, RZ, R19 ;  /* 0x000000ffff097224 */ /* 0x000fca00078e0013 */
[----:B--2---:R-:W2:Y:S01]  /*0540*/  LDG.E R10, desc[UR6][R8.64] ;  /* 0x00000006080a7981 */ /* 0x004ea2000c1e1900 */
[----:B------:R-:W-:Y:S02]  /*0550*/  IMAD.MOV.U32 R11, RZ, RZ, R17 ;  /* 0x000000ffff0b7224 */ /* 0x000fe400078e0011 */
[----:B--2---:R-:W-:Y:S02]  /*0560*/  IMAD.IADD R21, R13, 0x1, R10 ;  /* 0x000000010d157824 */ /* 0x004fe400078e020a */
[----:B------:R-:W-:-:S05]  /*0570*/  IMAD.MOV.U32 R10, RZ, RZ, R16 ;  /* 0x000000ffff0a7224 */ /* 0x000fca00078e0010 */
[----:B------:R0:W-:Y:S04]  /*0580*/  STG.E desc[UR6][R10.64], R21 ;  /* 0x000000150a007986 */ /* 0x0001e8000c101906 */
[----:B------:R-:W2:Y:S01]  /*0590*/  LDG.E R22, desc[UR6][R8.64+0x4] ;  /* 0x0000040608167981 */ /* 0x000ea2000c1e1900 */
[----:B------:R-:W-:Y:S02]  /*05a0*/  IADD3 R12, P1, PT, R12, 0x2, RZ ;  /* 0x000000020c0c7810 */ /* 0x000fe40007f3e0ff */
[----:B------:R-:W-:Y:S02]  /*05b0*/  IADD3 R16, P2, PT, R16, 0x8, RZ ;  /* 0x0000000810107810 */ /* 0x000fe40007f5e0ff */
[----:B------:R-:W-:Y:S01]  /*05c0*/  IADD3 R14, P3, PT, R14, 0x8, RZ ;  /* 0x000000080e0e7810 */ /* 0x000fe20007f7e0ff */
[----:B------:R-:W-:Y:S01]  /*05d0*/  IMAD.X R15, RZ, RZ, R15, P1 ;  /* 0x000000ffff0f7224 */ /* 0x000fe200008e060f */
[----:B------:R-:W-:Y:S01]  /*05e0*/  PLOP3.LUT P0, PT, PT, PT, PT, 0x8, 0x80 ;  /* 0x000000000080781c */ /* 0x000fe20003f0e170 */
[----:B------:R-:W-:-:S02]  /*05f0*/  IMAD.X R17, RZ, RZ, R17, P2 ;  /* 0x000000ffff117224 */ /* 0x000fc400010e0611 */
[----:B------:R-:W-:Y:S02]  /*0600*/  IMAD.X R19, RZ, RZ, R19, P3 ;  /* 0x000000ffff137224 */ /* 0x000fe400018e0613 */
[----:B--2---:R-:W-:-:S05]  /*0610*/  IMAD.IADD R13, R21, 0x1, R22 ;  /* 0x00000001150d7824 */ /* 0x004fca00078e0216 */
[----:B------:R0:W-:Y:S03]  /*0620*/  STG.E desc[UR6][R10.64+0x4], R13 ;  /* 0x0000040d0a007986 */ /* 0x0001e6000c101906 */
.L_x_22:
[----:B------:R-:W-:Y:S05]  /*0630*/  BSYNC.RECONVERGENT B2 ;  /* 0x0000000000027941 */ /* 0x000fea0003800200 */
.L_x_21:
[----:B------:R-:W-:-:S04]  /*0640*/  ISETP.NE.U32.AND P1, PT, R12, RZ, PT ;  /* 0x000000ff0c00720c */ /* 0x000fc80003f25070 */
[----:B------:R-:W-:-:S13]  /*0650*/  ISETP.NE.OR.EX P0, PT, R15, RZ, P0, P1 ;  /* 0x000000ff0f00720c */ /* 0x000fda0000705710 */
[----:B------:R-:W-:Y:S05]  /*0660*/  @!P0 BREAK.RELIABLE B0 ;  /* 0x0000000000008942 */ /* 0x000fea0003800100 */
[----:B------:R-:W-:Y:S05]  /*0670*/  @!P0 BRA `(.L_x_15) ;  /* 0x0000000000448947 */ /* 0x000fea0003800000 */
.L_x_17:
[----:B-1----:R-:W-:Y:S05]  /*0680*/  BSYNC.RELIABLE B0 ;  /* 0x0000000000007941 */ /* 0x002fea0003800100 */
.L_x_16:
[----:B---3--:R-:W-:Y:S02]  /*0690*/  IMAD.MOV.U32 R8, RZ, RZ, R14 ;  /* 0x000000ffff087224 */ /* 0x008fe400078e000e */
[----:B------:R-:W-:-:S05]  /*06a0*/  IMAD.MOV.U32 R9, RZ, RZ, R19 ;  /* 0x000000ffff097224 */ /* 0x000fca00078e0013 */
[----:B------:R1:W0:Y:S01]  /*06b0*/  LDG.E R8, desc[UR6][R8.64] ;  /* 0x0000000608087981 */ /* 0x000222000c1e1900 */
[----:B------:R-:W-:Y:S02]  /*06c0*/  IADD3 R12, P0, PT, R12, 0x1, RZ ;  /* 0x000000010c0c7810 */ /* 0x000fe40007f1e0ff */
[----:B------:R-:W-:-:S03]  /*06d0*/  IADD3 R14, P2, PT, R14, 0x4, RZ ;  /* 0x000000040e0e7810 */ /* 0x000fc60007f5e0ff */
[----:B------:R-:W-:Y:S01]  /*06e0*/  IMAD.X R15, RZ, RZ, R15, P0 ;  /* 0x000000ffff0f7224 */ /* 0x000fe200000e060f */
[----:B------:R-:W-:Y:S01]  /*06f0*/  ISETP.NE.U32.AND P0, PT, R12, RZ, PT ;  /* 0x000000ff0c00720c */ /* 0x000fe20003f05070 */
[----:B------:R-:W-:Y:S02]  /*0700*/  IMAD.X R19, RZ, RZ, R19, P2 ;  /* 0x000000ffff137224 */ /* 0x000fe400010e0613 */
[----:B-1----:R-:W-:Y:S01]  /*0710*/  IMAD.MOV.U32 R9, RZ, RZ, R17 ;  /* 0x000000ffff097224 */ /* 0x002fe200078e0011 */
[----:B------:R-:W-:Y:S01]  /*0720*/  ISETP.NE.AND.EX P0, PT, R15, RZ, PT, P0 ;  /* 0x000000ff0f00720c */ /* 0x000fe20003f05300 */
[----:B0-2---:R-:W-:Y:S02]  /*0730*/  IMAD.IADD R13, R8, 0x1, R13 ;  /* 0x00000001080d7824 */ /* 0x005fe400078e020d */
[----:B------:R-:W-:Y:S01]  /*0740*/  IMAD.MOV.U32 R8, RZ, RZ, R16 ;  /* 0x000000ffff087224 */ /* 0x000fe200078e0010 */
[----:B------:R-:W-:-:S04]  /*0750*/  IADD3 R16, P1, PT, R16, 0x4, RZ ;  /* 0x0000000410107810 */ /* 0x000fc80007f3e0ff */
[----:B------:R3:W-:Y:S01]  /*0760*/  STG.E desc[UR6][R8.64], R13 ;  /* 0x0000000d08007986 */ /* 0x0007e2000c101906 */
[----:B------:R-:W-:-:S04]  /*0770*/  IMAD.X R17, RZ, RZ, R17, P1 ;  /* 0x000000ffff117224 */ /* 0x000fc800008e0611 */
[----:B------:R-:W-:Y:S05]  /*0780*/  @P0 BRA `(.L_x_16) ;  /* 0xfffffffc00c00947 */ /* 0x000fea000383ffff */
.L_x_15:
[----:B-1----:R-:W-:Y:S05]  /*0790*/  BSYNC.RECONVERGENT B1 ;  /* 0x0000000000017941 */ /* 0x002fea0003800200 */
.L_x_14:
[----:B------:R-:W-:Y:S05]  /*07a0*/  WARPSYNC.ALL ;  /* 0x0000000000007948 */ /* 0x000fea0003800000 */
[----:B------:R-:W1:Y:S01]  /*07b0*/  S2UR UR5, SR_CgaCtaId ;  /* 0x00000000000579c3 */ /* 0x000e620000008800 */
[----:B------:R-:W-:Y:S01]  /*07c0*/  ISETP.GE.U32.AND P1, PT, R4, 0x5, PT ;  /* 0x000000050400780c */ /* 0x000fe20003f26070 */
[----:B---3--:R-:W-:Y:S01]  /*07d0*/  VIADD R9, R6, 0x1 ;  /* 0x0000000106097836 */ /* 0x008fe20000000000 */
[----:B------:R-:W-:Y:S01]  /*07e0*/  UMOV UR4, 0x400 ;  /* 0x0000040000047882 */ /* 0x000fe20000000000 */
[----:B------:R-:W-:Y:S02]  /*07f0*/  ISETP.NE.U32.AND P0, PT, R18, RZ, PT ;  /* 0x000000ff1200720c */ /* 0x000fe40003f05070 */
[----:B------:R-:W-:-:S02]  /*0800*/  ISETP.GE.U32.AND.EX P1, PT, R5, RZ, PT, P1 ;  /* 0x000000ff0500720c */ /* 0x000fc40003f26110 */
[----:B------:R-:W-:Y:S02]  /*0810*/  LEA.HI R9, R9, R6, RZ, 0x1b ;  /* 0x0000000609097211 */ /* 0x000fe400078fd8ff */
[----:B------:R-:W-:Y:S01]  /*0820*/  ISETP.NE.AND.EX P0, PT, R20, RZ, PT, P0 ;  /* 0x000000ff1400720c */ /* 0x000fe20003f05300 */
[----:B-1----:R-:W-:-:S06]  /*0830*/  ULEA UR4, UR5, UR4, 0x18 ;  /* 0x0000000405047291 */ /* 0x002fcc000f8ec0ff */
[----:B------:R-:W-:Y:S02]  /*0840*/  LEA R8, R9, UR4, 0x2 ;  /* 0x0000000409087c11 */ /* 0x000fe4000f8e10ff */
[----:B------:R-:W-:Y:S01]  /*0850*/  LEA.HI R9, R6, R6, RZ, 0x1b ;  /* 0x0000000606097211 */ /* 0x000fe200078fd8ff */
[----:B------:R-:W-:Y:S03]  /*0860*/  STS [UR4], RZ ;  /* 0x000000ffff007988 */ /* 0x000fe60008000804 */
[----:B0-2---:R-:W-:Y:S01]  /*0870*/  LEA R10, R9, UR4, 0x2 ;  /* 0x00000004090a7c11 */ /* 0x005fe2000f8e10ff */
[----:B------:R0:W-:Y:S01]  /*0880*/  STS [R8+0x4], R13 ;  /* 0x0000040d08007388 */ /* 0x0001e20000000800 */
[----:B------:R-:W-:Y:S06]  /*0890*/  BAR.SYNC.DEFER_BLOCKING 0x0 ;  /* 0x0000000000007b1d */ /* 0x000fec0000010000 */
[----:B------:R-:W-:Y:S05]  /*08a0*/  @!P1 BRA `(.L_x_23) ;  /* 0x0000000000589947 */ /* 0x000fea0003800000 */
[----:B------:R-:W-:Y:S01]  /*08b0*/  ISETP.LT.U32.AND P1, PT, R4, 0x1000, PT ;  /* 0x000010000400780c */ /* 0x000fe20003f21070 */
[----:B------:R-:W-:-:S03]  /*08c0*/  UMOV UR5, 0x1 ;  /* 0x0000000100057882 */ /* 0x000fc60000000000 */
[----:B------:R-:W-:-:S04]  /*08d0*/  ISETP.LT.U32.AND.EX P1, PT, R5, RZ, PT, P1 ;  /* 0x000000ff0500720c */ /* 0x000fc80003f21110 */
[----:B0-----:R-:W-:Y:S02]  /*08e0*/  SEL R8, R4, 0x1000, P1 ;  /* 0x0000100004087807 */ /* 0x001fe40000800000 */
[----:B------:R-:W-:Y:S02]  /*08f0*/  SEL R5, R5, RZ, P1 ;  /* 0x000000ff05057207 */ /* 0x000fe40000800000 */
[----:B------:R-:W-:-:S05]  /*0900*/  IADD3 R8, P1, PT, R8, 0x3, RZ ;  /* 0x0000000308087810 */ /* 0x000fca0007f3e0ff */
[----:B------:R-:W-:-:S05]  /*0910*/  IMAD.X R5, RZ, RZ, R5, P1 ;  /* 0x000000ffff057224 */ /* 0x000fca00008e0605 */
[----:B------:R-:W-:-:S07]  /*0920*/  SHF.R.U64 R8, R8, 0x2, R5 ;  /* 0x0000000208087819 */ /* 0x000fce0000001205 */
.L_x_24:
[----:B------:R-:W-:-:S13]  /*0930*/  ISETP.GE.U32.AND P1, PT, R6, UR5, PT ;  /* 0x0000000506007c0c */ /* 0x000fda000bf26070 */
[----:B------:R-:W-:Y:S01]  /*0940*/  @P1 VIADD R4, R6, -UR5 ;  /* 0x8000000506041c36 */ /* 0x000fe20008000000 */
[----:B------:R-:W-:-:S04]  /*0950*/  USHF.L.U32 UR5, UR5, 0x1, URZ ;  /* 0x0000000105057899 */ /* 0x000fc800080006ff */
[----:B------:R-:W-:Y:S01]  /*0960*/  @P1 LEA.HI R5, R4, R4, RZ, 0x1b ;  /* 0x0000000404051211 */ /* 0x000fe200078fd8ff */
[----:B------:R-:W-:-:S03]  /*0970*/  IMAD.MOV.U32 R4, RZ, RZ, RZ ;  /* 0x000000ffff047224 */ /* 0x000fc600078e00ff */
[----:B------:R-:W-:-:S05]  /*0980*/  @P1 LEA R5, R5, UR4, 0x2 ;  /* 0x0000000405051c11 */ /* 0x000fca000f8e10ff */
[----:B------:R-:W-:Y:S01]  /*0990*/  @P1 LDS R4, [R5] ;  /* 0x0000000005041984 */ /* 0x000fe20000000800 */
[----:B------:R-:W-:Y:S01]  /*09a0*/  BAR.SYNC.DEFER_BLOCKING 0x0 ;  /* 0x0000000000007b1d */ /* 0x000fe20000010000 */
[----:B------:R-:W-:-:S05]  /*09b0*/  ISETP.LE.AND P1, PT, R8, UR5, PT ;  /* 0x0000000508007c0c */ /* 0x000fca000bf23270 */
[----:B-1----:R-:W0:Y:S02]  /*09c0*/  LDS R9, [R10] ;  /* 0x000000000a097984 */ /* 0x002e240000000800 */
[----:B0-----:R-:W-:-:S05]  /*09d0*/  IMAD.IADD R9, R9, 0x1, R4 ;  /* 0x0000000109097824 */ /* 0x001fca00078e0204 */
[----:B------:R1:W-:Y:S01]  /*09e0*/  STS [R10], R9 ;  /* 0x000000090a007388 */ /* 0x0003e20000000800 */
[----:B------:R-:W-:Y:S06]  /*09f0*/  BAR.SYNC.DEFER_BLOCKING 0x0 ;  /* 0x0000000000007b1d */ /* 0x000fec0000010000 */
[----:B------:R-:W-:Y:S05]  /*0a00*/  @!P1 BRA `(.L_x_24) ;  /* 0xfffffffc00c89947 */ /* 0x000fea000383ffff */
.L_x_23:
[----:B------:R-:W-:Y:S04]  /*0a10*/  BSSY.RECONVERGENT B0, `(.L_x_25) ;  /* 0x0000041000007945 */ /* 0x000fe80003800200 */
[----:B------:R-:W-:Y:S05]  /*0a20*/  @!P0 BRA `(.L_x_26) ;  /* 0x0000000000fc8947 */ /* 0x000fea0003800000 */
[----:B------:R-:W-:Y:S01]  /*0a30*/  ISETP.GT.U32.AND P0, PT, R0, RZ, PT ;  /* 0x000000ff0000720c */ /* 0x000fe20003f04070 */
[----:B------:R-:W-:Y:S01]  /*0a40*/  IMAD.MOV.U32 R4, RZ, RZ, R2 ;  /* 0x000000ffff047224 */ /* 0x000fe200078e0002 */
[----:B0-----:R-:W0:Y:S01]  /*0a50*/  LDS R8, [R10] ;  /* 0x000000000a087984 */ /* 0x001e220000000800 */
[----:B------:R-:W-:-:S10]  /*0a60*/  IMAD.MOV.U32 R5, RZ, RZ, R3 ;  /* 0x000000ffff057224 */ /* 0x000fd400078e0003 */
[----:B------:R-:W0:Y:S01]  /*0a70*/  @!P0 LDG.E R13, desc[UR6][R4.64] ;  /* 0x00000006040d8981 */ /* 0x000e22000c1e1900 */
[----:B-1----:R-:W-:Y:S01]  /*0a80*/  IMAD.MOV.U32 R9, RZ, RZ, RZ ;  /* 0x000000ffff097224 */ /* 0x002fe200078e00ff */
[----:B------:R-:W-:Y:S01]  /*0a90*/  @!P0 IADD3 R12, P2, PT, R4, 0x4, RZ ;  /* 0x00000004040c8810 */ /* 0x000fe20007f5e0ff */
[----:B------:R-:W-:Y:S01]  /*0aa0*/  @!P0 IMAD.MOV.U32 R9, RZ, RZ, 0x1 ;  /* 0x00000001ff098424 */ /* 0x000fe200078e00ff */
[----:B------:R-:W-:Y:S03]  /*0ab0*/  BSSY.RECONVERGENT B1, `(.L_x_27) ;  /* 0x000001f000017945 */ /* 0x000fe60003800200 */
[C---:B------:R-:W-:Y:S01]  /*0ac0*/  IMAD.IADD R11, R0.reuse, 0x1, -R9 ;  /* 0x00000001000b7824 */ /* 0x040fe200078e0a09 */
[----:B------:R-:W-:-:S04]  /*0ad0*/  ISETP.GT.U32.AND P1, PT, R0, R9, PT ;  /* 0x000000090000720c */ /* 0x000fc80003f24070 */
[----:B------:R-:W-:Y:S01]  /*0ae0*/  ISETP.LE.U32.OR P1, PT, R11, 0x3, !P1 ;  /* 0x000000030b00780c */ /* 0x000fe20004f23470 */
[----:B------:R-:W-:Y:S02]  /*0af0*/  @!P0 IMAD.X R11, RZ, RZ, R5, P2 ;  /* 0x000000ffff0b8224 */ /* 0x000fe400010e0605 */
[----:B0-----:R-:W-:-:S05]  /*0b00*/  @!P0 IMAD.IADD R13, R8, 0x1, R13 ;  /* 0x00000001080d8824 */ /* 0x001fca00078e020d */
[----:B------:R0:W-:Y:S02]  /*0b10*/  @!P0 STG.E desc[UR6][R4.64], R13 ;  /* 0x0000000d04008986 */ /* 0x0001e4000c101906 */
[----:B0-----:R-:W-:Y:S02]  /*0b20*/  @!P0 IMAD.MOV.U32 R4, RZ, RZ, R12 ;  /* 0x000000ffff048224 */ /* 0x001fe400078e000c */
[----:B------:R-:W-:Y:S01]  /*0b30*/  @!P0 IMAD.MOV.U32 R5, RZ, RZ, R11 ;  /* 0x000000ffff058224 */ /* 0x000fe200078e000b */
[----:B------:R-:W-:Y:S06]  /*0b40*/  @P1 BRA `(.L_x_28) ;  /* 0x0000000000541947 */ /* 0x000fec0003800000 */
[----:B------:R-:W-:Y:S01]  /*0b50*/  PLOP3.LUT P0, PT, PT, PT, PT, 0x8, 0x80 ;  /* 0x000000000080781c */ /* 0x000fe20003f0e170 */
[----:B------:R-:W-:-:S12]  /*0b60*/  VIADD R10, R0, 0xfffffffd ;  /* 0xfffffffd000a7836 */ /* 0x000fd80000000000 */
.L_x_29:
[----:B------:R-:W2:Y:S04]  /*0b70*/  LDG.E R11, desc[UR6][R4.64] ;  /* 0x00000006040b7981 */ /* 0x000ea8000c1e1900 */
[----:B------:R-:W3:Y:S04]  /*0b80*/  LDG.E R13, desc[UR6][R4.64+0x4] ;  /* 0x00000406040d7981 */ /* 0x000ee8000c1e1900 */
[----:B------:R-:W4:Y:S04]  /*0b90*/  LDG.E R15, desc[UR6][R4.64+0x8] ;  /* 0x00000806040f7981 */ /* 0x000f28000c1e1900 */
[----:B------:R-:W5:Y:S01]  /*0ba0*/  LDG.E R17, desc[UR6][R4.64+0xc] ;  /* 0x00000c0604117981 */ /* 0x000f62000c1e1900 */
[----:B------:R-:W-:Y:S01]  /*0bb0*/  VIADD R9, R9, 0x4 ;  /* 0x0000000409097836 */ /* 0x000fe20000000000 */
[----:B------:R-:W-:-:S04]  /*0bc0*/  IADD3 R12, P2, PT, R4, 0x10, RZ ;  /* 0x00000010040c7810 */ /* 0x000fc80007f5e0ff */
[----:B------:R-:W-:Y:S01]  /*0bd0*/  ISETP.GE.U32.AND P1, PT, R9, R10, PT ;  /* 0x0000000a0900720c */ /* 0x000fe20003f26070 */
[----:B------:R-:W-:Y:S02]  /*0be0*/  IMAD.X R19, RZ, RZ, R5, P2 ;  /* 0x000000ffff137224 */ /* 0x000fe400010e0605 */
[C---:B--2---:R-:W-:Y:S02]  /*0bf0*/  IMAD.IADD R11, R8.reuse, 0x1, R11 ;  /* 0x00000001080b7824 */ /* 0x044fe400078e020b */
[----:B---3--:R-:W-:-:S03]  /*0c00*/  IMAD.IADD R13, R8, 0x1, R13 ;  /* 0x00000001080d7824 */ /* 0x008fc600078e020d */
[----:B------:R-:W-:Y:S01]  /*0c10*/  STG.E desc[UR6][R4.64], R11 ;  /* 0x0000000b04007986 */ /* 0x000fe2000c101906 */
[----:B----4-:R-:W-:-:S03]  /*0c20*/  IMAD.IADD R15, R8, 0x1, R15 ;  /* 0x00000001080f7824 */ /* 0x010fc600078e020f */
[----:B------:R-:W-:Y:S01]  /*0c30*/  STG.E desc[UR6][R4.64+0x4], R13 ;  /* 0x0000040d04007986 */ /* 0x000fe2000c101906 */
[----:B-----5:R-:W-:-:S03]  /*0c40*/  IMAD.IADD R17, R8, 0x1, R17 ;  /* 0x0000000108117824 */ /* 0x020fc600078e0211 */
[----:B------:R-:W-:Y:S04]  /*0c50*/  STG.E desc[UR6][R4.64+0x8], R15 ;  /* 0x0000080f04007986 */ /* 0x000fe8000c101906 */
[----:B------:R0:W-:Y:S02]  /*0c60*/  STG.E desc[UR6][R4.64+0xc], R17 ;  /* 0x00000c1104007986 */ /* 0x0001e4000c101906 */
[----:B0-----:R-:W-:Y:S02]  /*0c70*/  IMAD.MOV.U32 R4, RZ, RZ, R12 ;  /* 0x000000ffff047224 */ /* 0x001fe400078e000c */
[----:B------:R-:W-:Y:S01]  /*0c80*/  IMAD.MOV.U32 R5, RZ, RZ, R19 ;  /* 0x000000ffff057224 */ /* 0x000fe200078e0013 */
[----:B------:R-:W-:Y:S06]  /*0c90*/  @!P1 BRA `(.L_x_29) ;  /* 0xfffffffc00b49947 */ /* 0x000fec000383ffff */
.L_x_28:
[----:B------:R-:W-:Y:S05]  /*0ca0*/  BSYNC.RECONVERGENT B1 ;  /* 0x0000000000017941 */ /* 0x000fea0003800200 */
.L_x_27:
[C---:B------:R-:W-:Y:S01]  /*0cb0*/  IMAD.IADD R10, R0.reuse, 0x1, -R9 ;  /* 0x00000001000a7824 */ /* 0x040fe200078e0a09 */
[----:B------:R-:W-:Y:S01]  /*0cc0*/  ISETP.GT.U32.AND P1, PT, R0, R9, PT ;  /* 0x000000090000720c */ /* 0x000fe20003f24070 */
[----:B------:R-:W-:Y:S03]  /*0cd0*/  BSSY.RECONVERGENT B1, `(.L_x_30) ;  /* 0x000000f000017945 */ /* 0x000fe60003800200 */
[----:B------:R-:W-:-:S13]  /*0ce0*/  ISETP.LE.U32.OR P1, PT, R10, 0x1, !P1 ;  /* 0x000000010a00780c */ /* 0x000fda0004f23470 */
[----:B------:R-:W-:Y:S05]  /*0cf0*/  @P1 BRA `(.L_x_31) ;  /* 0x0000000000301947 */ /* 0x000fea0003800000 */
[----:B------:R-:W2:Y:S04]  /*0d00*/  LDG.E R11, desc[UR6][R4.64] ;  /* 0x00000006040b7981 */ /* 0x000ea8000c1e1900 */
[----:B------:R-:W3:Y:S01]  /*0d10*/  LDG.E R13, desc[UR6][R4.64+0x4] ;  /* 0x00000406040d7981 */ /* 0x000ee2000c1e1900 */
[----:B------:R-:W-:Y:S01]  /*0d20*/  IADD3 R10, P1, PT, R4, 0x8, RZ ;  /* 0x00000008040a7810 */ /* 0x000fe20007f3e0ff */
[----:B------:R-:W-:Y:S01]  /*0d30*/  VIADD R9, R9, 0x2 ;  /* 0x0000000209097836 */ /* 0x000fe20000000000 */
[----:B------:R-:W-:-:S03]  /*0d40*/  PLOP3.LUT P0, PT, PT, PT, PT, 0x8, 0x80 ;  /* 0x000000000080781c */ /* 0x000fc60003f0e170 */
[----:B------:R-:W-:Y:S02]  /*0d50*/  IMAD.X R15, RZ, RZ, R5, P1 ;  /* 0x000000ffff0f7224 */ /* 0x000fe400008e0605 */
[C---:B--2---:R-:W-:Y:S02]  /*0d60*/  IMAD.IADD R11, R8.reuse, 0x1, R11 ;  /* 0x00000001080b7824 */ /* 0x044fe400078e020b */
[----:B---3--:R-:W-:-:S03]  /*0d70*/  IMAD.IADD R13, R8, 0x1, R13 ;  /* 0x00000001080d7824 */ /* 0x008fc600078e020d */
[----:B------:R-:W-:Y:S04]  /*0d80*/  STG.E desc[UR6][R4.64], R11 ;  /* 0x0000000b04007986 */ /* 0x000fe8000c101906 */
[----:B------:R0:W-:Y:S02]  /*0d90*/  STG.E desc[UR6][R4.64+0x4], R13 ;  /* 0x0000040d04007986 */ /* 0x0001e4000c101906 */
[----:B0-----:R-:W-:Y:S02]  /*0da0*/  IMAD.MOV.U32 R4, RZ, RZ, R10 ;  /* 0x000000ffff047224 */ /* 0x001fe400078e000a */
[----:B------:R-:W-:-:S07]  /*0db0*/  IMAD.MOV.U32 R5, RZ, RZ, R15 ;  /* 0x000000ffff057224 */ /* 0x000fce00078e000f */
.L_x_31:
[----:B------:R-:W-:Y:S05]  /*0dc0*/  BSYNC.RECONVERGENT B1 ;  /* 0x0000000000017941 */ /* 0x000fea0003800200 */
.L_x_30:
[----:B------:R-:W-:-:S13]  /*0dd0*/  ISETP.LT.U32.OR P0, PT, R9, R0, P0 ;  /* 0x000000000900720c */ /* 0x000fda0000701470 */
[----:B------:R-:W-:Y:S05]  /*0de0*/  @!P0 BRA `(.L_x_26) ;  /* 0x00000000000c8947 */ /* 0x000fea0003800000 */
[----:B------:R-:W2:Y:S02]  /*0df0*/  LDG.E R9, desc[UR6][R4.64] ;  /* 0x0000000604097981 */ /* 0x000ea4000c1e1900 */
[----:B--2---:R-:W-:-:S05]  /*0e00*/  IMAD.IADD R9, R8, 0x1, R9 ;  /* 0x0000000108097824 */ /* 0x004fca00078e0209 */
[----:B------:R2:W-:Y:S02]  /*0e10*/  STG.E desc[UR6][R4.64], R9 ;  /* 0x0000000904007986 */ /* 0x0005e4000c101906 */
.L_x_26:
[----:B------:R-:W-:Y:S05]  /*0e20*/  BSYNC.RECONVERGENT B0 ;  /* 0x0000000000007941 */ /* 0x000fea0003800200 */
.L_x_25:
[----:B------:R-:W3:Y:S02]  /*0e30*/  LDCU UR4, c[0x0][0x360] ;  /* 0x00006c00ff0477ac */ /* 0x000ee40008000800 */
[----:B---3--:R-:W-:-:S06]  /*0e40*/  UIADD3 UR4, UPT, UPT, UR4, -0x1, URZ ;  /* 0xffffffff04047890 */ /* 0x008fcc000fffe0ff */
[----:B------:R-:W-:-:S13]  /*0e50*/  ISETP.NE.AND P0, PT, R6, UR4, PT ;  /* 0x0000000406007c0c */ /* 0x000fda000bf05270 */
[----:B------:R-:W-:Y:S05]  /*0e60*/  @P0 EXIT ;  /* 0x000000000000094d */ /* 0x000fea0003800000 */
[----:B------:R-:W3:Y:S01]  /*0e70*/  LDG.E R3, desc[UR6][R2.64+0xc] ;  /* 0x00000c0602037981 */ /* 0x000ee2000c1e1900 */
[----:B--2---:R-:W2:Y:S02]  /*0e80*/  LDC.64 R4, c[0x0][0x398] ;  /* 0x0000e600ff047b82 */ /* 0x004ea40000000a00 */
[----:B--2---:R-:W-:-:S05]  /*0e90*/  IMAD.WIDE.U32 R4, R7, 0x4, R4 ;  /* 0x0000000407047825 */ /* 0x004fca00078e0004 */
[----:B---3--:R-:W-:Y:S01]  /*0ea0*/  STG.E desc[UR6][R4.64], R3 ;  /* 0x0000000304007986 */ /* 0x008fe2000c101906 */
[----:B------:R-:W-:Y:S05]  /*0eb0*/  EXIT ;  /* 0x000000000000794d */ /* 0x000fea0003800000 */
.L_x_32:
        /* <DEDUP_REMOVED lines=12> */
.L_x_101:


//--------------------- .text._ZN8scan_gpu11fill_blocksI18DebugRangeConcatOpEEvmPNT_4DataEmS4_ --------------------------
	.section	.text._ZN8scan_gpu11fill_blocksI18DebugRangeConcatOpEEvmPNT_4DataEmS4_,"ax",@progbits
	.align	128
        .global         _ZN8scan_gpu11fill_blocksI18DebugRangeConcatOpEEvmPNT_4DataEmS4_
        .type           _ZN8scan_gpu11fill_blocksI18DebugRangeConcatOpEEvmPNT_4DataEmS4_,@function
        .size           _ZN8scan_gpu11fill_blocksI18DebugRangeConcatOpEEvmPNT_4DataEmS4_,(.L_x_102 - _ZN8scan_gpu11fill_blocksI18DebugRangeConcatOpEEvmPNT_4DataEmS4_)
        .other          _ZN8scan_gpu11fill_blocksI18DebugRangeConcatOpEEvmPNT_4DataEmS4_,@"STO_CUDA_ENTRY STV_DEFAULT"
_ZN8scan_gpu11fill_blocksI18DebugRangeConcatOpEEvmPNT_4DataEmS4_:
.text._ZN8scan_gpu11fill_blocksI18DebugRangeConcatOpEEvmPNT_4DataEmS4_:
        /* <DEDUP_REMOVED lines=20> */
[----:B0-----:R-:W3:Y:S04]  /*0140*/  LDG.E R4, desc[UR4][R2.64] ;  /* 0x0000000402047981 */ /* 0x001ee8000c1e1900 */
[----:B------:R-:W3:Y:S01]  /*0150*/  LDG.E R5, desc[UR4][R2.64+0x4] ;  /* 0x0000040402057981 */ /* 0x000ee2000c1e1900 */
[----:B------:R-:W-:Y:S01]  /*0160*/  LEA R0, R7, 0x1000, 0xc ;  /* 0x0000100007007811 */ /* 0x000fe200078e60ff */
[----:B------:R-:W-:-:S02]  /*0170*/  IMAD.MOV.U32 R11, RZ, RZ, R6 ;  /* 0x000000ffff0b7224 */ /* 0x000fc400078e0006 */
[----:B------:R-:W-:Y:S01]  /*0180*/  IMAD.MOV.U32 R8, RZ, RZ, RZ ;  /* 0x000000ffff087224 */ /* 0x000fe200078e00ff */
[----:B-123--:R-:W-:-:S13]  /*0190*/  ISETP.NE.AND P1, PT, R4, R5, PT ;  /* 0x000000050400720c */ /* 0x00efda0003f25270 */
.L_x_34:
[----:B------:R-:W-:-:S05]  /*01a0*/  IADD3 R3, P0, PT, R0, R11, RZ ;  /* 0x0000000b00037210 */ /* 0x000fca0007f1e0ff */
[----:B------:R-:W-:Y:S01]  /*01b0*/  IMAD.X R6, RZ, RZ, R8, P0 ;  /* 0x000000ffff067224 */ /* 0x000fe200000e0608 */
[----:B------:R-:W-:-:S04]  /*01c0*/  LEA R2, P0, R3, UR8, 0x3 ;  /* 0x0000000803027c11 */ /* 0x000fc8000f8018ff */
[----:B------:R-:W-:-:S05]  /*01d0*/  LEA.HI.X R3, R3, UR9, R6, 0x3, P0 ;  /* 0x0000000903037c11 */ /* 0x000fca00080f1c06 */
[----:B------:R-:W2:Y:S04]  /*01e0*/  LDG.E R6, desc[UR4][R2.64+0x4] ;  /* 0x0000040402067981 */ /* 0x000ea8000c1e1900 */
[----:B------:R0:W5:Y:S01]  /*01f0*/  LDG.E R7, desc[UR4][R2.64] ;  /* 0x0000000402077981 */ /* 0x000162000c1e1900 */
[----:B--2---:R-:W-:Y:S01]  /*0200*/  IMAD.MOV.U32 R9, RZ, RZ, R6 ;  /* 0x000000ffff097224 */ /* 0x004fe200078e0006 */
[----:B0-----:R-:W-:Y:S06]  /*0210*/  @!P1 BRA `(.L_x_33) ;  /* 0x0000000000209947 */ /* 0x001fec0003800000 */
[----:B-----5:R-:W-:Y:S01]  /*0220*/  ISETP.NE.AND P2, PT, R7, R6, PT ;  /* 0x000000060700720c */ /* 0x020fe20003f45270 */
[----:B------:R-:W-:-:S12]  /*0230*/  IMAD.MOV.U32 R9, RZ, RZ, R5 ;  /* 0x000000ffff097224 */ /* 0x000fd800078e0005 */
[----:B------:R-:W-:-:S04]  /*0240*/  @P2 ISETP.NE.AND P0, PT, R7, -0x1, PT ;  /* 0xffffffff0700280c */ /* 0x000fc80003f05270 */
[----:B------:R-:W-:-:S04]  /*0250*/  @P2 ISETP.NE.AND P0, PT, R4, -0x1, P0 ;  /* 0xffffffff0400280c */ /* 0x000fc80000705270 */
[----:B------:R-:W-:Y:S01]  /*0260*/  @P2 ISETP.EQ.AND P0, PT, R5, R7, P0 ;  /* 0x000000070500220c */ /* 0x000fe20000702270 */
[----:B------:R-:W-:-:S03]  /*0270*/  IMAD.MOV.U32 R7, RZ, RZ, R4 ;  /* 0x000000ffff077224 */ /* 0x000fc600078e0004 */
[----:B------:R-:W-:Y:S02]  /*0280*/  @P2 SEL R9, R6, 0xffffffff, P0 ;  /* 0xffffffff06092807 */ /* 0x000fe40000000000 */
[----:B------:R-:W-:-:S07]  /*0290*/  @P2 SEL R7, R4, 0xffffffff, P0 ;  /* 0xffffffff04072807 */ /* 0x000fce0000000000 */
.L_x_33:
[----:B------:R-:W-:Y:S01]  /*02a0*/  IADD3 R11, P2, PT, R11, UR6, RZ ;  /* 0x000000060b0b7c10 */ /* 0x000fe2000ff5e0ff */
[----:B-----5:R0:W-:Y:S03]  /*02b0*/  STG.E desc[UR4][R2.64], R7 ;  /* 0x0000000702007986 */ /* 0x0201e6000c101904 */
[----:B------:R-:W-:Y:S01]  /*02c0*/  ISETP.GE.U32.AND P0, PT, R11, R10, PT ;  /* 0x0000000a0b00720c */ /* 0x000fe20003f06070 */
[----:B------:R0:W-:Y:S01]  /*02d0*/  STG.E desc[UR4][R2.64+0x4], R9 ;  /* 0x0000040902007986 */ /* 0x0001e2000c101904 */
[----:B------:R-:W-:-:S05]  /*02e0*/  IMAD.X R8, RZ, RZ, R8, P2 ;  /* 0x000000ffff087224 */ /* 0x000fca00010e0608 */
[----:B------:R-:W-:-:S13]  /*02f0*/  ISETP.GE.U32.AND.EX P0, PT, R8, R13, PT, P0 ;  /* 0x0000000d0800720c */ /* 0x000fda0003f06100 */
[----:B0-----:R-:W-:Y:S05]  /*0300*/  @!P0 BRA `(.L_x_34) ;  /* 0xfffffffc00a48947 */ /* 0x001fea000383ffff */
[----:B------:R-:W-:Y:S05]  /*0310*/  EXIT ;  /* 0x000000000000794d */ /* 0x000fea0003800000 */
.L_x_35:
        /* <DEDUP_REMOVED lines=14> */
.L_x_102:


//--------------------- .text._ZN8scan_gpu19compute_middle_sumsI18DebugRangeConcatOpEEvmPKNT_4DataEPS3_ --------------------------
	.section	.text._ZN8scan_gpu19compute_middle_sumsI18DebugRangeConcatOpEEvmPKNT_4DataEPS3_,"ax",@progbits
	.align	128
        .global         _ZN8scan_gpu19compute_middle_sumsI18DebugRangeConcatOpEEvmPKNT_4DataEPS3_
        .type           _ZN8scan_gpu19compute_middle_sumsI18DebugRangeConcatOpEEvmPKNT_4DataEPS3_,@function
        .size           _ZN8scan_gpu19compute_middle_sumsI18DebugRangeConcatOpEEvmPKNT_4DataEPS3_,(.L_x_103 - _ZN8scan_gpu19compute_middle_sumsI18DebugRangeConcatOpEEvmPKNT_4DataEPS3_)
        .other          _ZN8scan_gpu19compute_middle_sumsI18DebugRangeConcatOpEEvmPKNT_4DataEPS3_,@"STO_CUDA_ENTRY STV_DEFAULT"
_ZN8scan_gpu19compute_middle_sumsI18DebugRangeConcatOpEEvmPKNT_4DataEPS3_:
.text._ZN8scan_gpu19compute_middle_sumsI18DebugRangeConcatOpEEvmPKNT_4DataEPS3_:
[----:B------:R-:W-:Y:S08]  /*0000*/  LDC R1, c[0x0][0x37c] ;  /* 0x0000df00ff017b82 */ /* 0x000ff00000000800 */
[----:B------:R-:W0:Y:S01]  /*0010*/  LDC.64 R2, c[0x0][0x380] ;  /* 0x0000e000ff027b82 */ /* 0x000e220000000a00 */
[----:B------:R-:W1:Y:S01]  /*0020*/  S2R R5, SR_TID.X ;  /* 0x0000000000057919 */ /* 0x000e620000002100 */
[----:B------:R-:W2:Y:S01]  /*0030*/  LDCU.64 UR6, c[0x0][0x358] ;  /* 0x00006b00ff0677ac */ /* 0x000ea20008000a00 */
[----:B------:R-:W-:-:S02]  /*0040*/  CS2R R6, SRZ ;  /* 0x0000000000067805 */ /* 0x000fc4000001ff00 */
[----:B0-----:R-:W-:-:S05]  /*0050*/  IADD3 R2, P0, PT, R2, 0x3ff, RZ ;  /* 0x000003ff02027810 */ /* 0x001fca0007f1e0ff */
[----:B------:R-:W-:-:S05]  /*0060*/  IMAD.X R3, RZ, RZ, R3, P0 ;  /* 0x000000ffff037224 */ /* 0x000fca00000e0603 */
[----:B------:R-:W-:-:S04]  /*0070*/  SHF.R.U64 R2, R2, 0xa, R3 ;  /* 0x0000000a02027819 */ /* 0x000fc80000001203 */
[----:B------:R-:W-:Y:S01]  /*0080*/  ISETP.GE.AND P0, PT, R2, 0x1, PT ;  /* 0x000000010200780c */ /* 0x000fe20003f06270 */
[----:B-1----:R-:W-:-:S05]  /*0090*/  IMAD R3, R5, R2, RZ ;  /* 0x0000000205037224 */ /* 0x002fca00078e02ff */
[----:B------:R-:W-:-:S07]  /*00a0*/  SHF.R.S32.HI R0, RZ, 0x1f, R3 ;  /* 0x0000001fff007819 */ /* 0x000fce0000011403 */
[----:B--2---:R-:W-:Y:S05]  /*00b0*/  @!P0 BRA `(.L_x_36) ;  /* 0x0000000800348947 */ /* 0x004fea0003800000 */
[C---:B------:R-:W-:Y:S01]  /*00c0*/  ISETP.GE.U32.AND P0, PT, R2.reuse, 0x4, PT ;  /* 0x000000040200780c */ /* 0x040fe20003f06070 */
[----:B------:R-:W-:Y:S01]  /*00d0*/  IMAD.MOV.U32 R12, RZ, RZ, RZ ;  /* 0x000000ffff0c7224 */ /* 0x000fe200078e00ff */
[----:B------:R-:W-:Y:S02]  /*00e0*/  LOP3.LUT R4, R2, 0x3, RZ, 0xc0, !PT ;  /* 0x0000000302047812 */ /* 0x000fe400078ec0ff */
[----:B------:R-:W-:-:S09]  /*00f0*/  CS2R R6, SRZ ;  /* 0x0000000000067805 */ /* 0x000fd2000001ff00 */
[----:B------:R-:W-:Y:S05]  /*0100*/  @!P0 BRA `(.L_x_37) ;  /* 0x0000000400648947 */ /* 0x000fea0003800000 */
[----:B------:R-:W0:Y:S01]  /*0110*/  LDCU.64 UR4, c[0x0][0x388] ;  /* 0x00007100ff0477ac */ /* 0x000e220008000a00 */
[C---:B------:R-:W-:Y:S02]  /*0120*/  LEA R14, P0, R3.reuse, 0x10, 0x3 ;  /* 0x00000010030e7811 */ /* 0x040fe400078018ff */
[----:B------:R-:W-:Y:S02]  /*0130*/  CS2R R6, SRZ ;  /* 0x0000000000067805 */ /* 0x000fe4000001ff00 */
[----:B------:R-:W-:Y:S01]  /*0140*/  LOP3.LUT R12, R2, 0x7ffffffc, RZ, 0xc0, !PT ;  /* 0x7ffffffc020c7812 */ /* 0x000fe200078ec0ff */
[----:B------:R-:W1:Y:S01]  /*0150*/  LDCU.64 UR8, c[0x0][0x390] ;  /* 0x00007200ff0877ac */ /* 0x000e620008000a00 */
[----:B------:R-:W-:-:S03]  /*0160*/  LEA.HI.X R15, R3, RZ, R0, 0x3, P0 ;  /* 0x000000ff030f7211 */ /* 0x000fc600000f1c00 */
[----:B------:R-:W-:Y:S01]  /*0170*/  IMAD.MOV R13, RZ, RZ, -R12 ;  /* 0x000000ffff0d7224 */ /* 0x000fe200078e0a0c */
[C---:B0-----:R-:W-:Y:S02]  /*0180*/  IADD3 R10, P1, PT, R14.reuse, UR4, RZ ;  /* 0x000000040e0a7c10 */ /* 0x041fe4000ff3e0ff */
[----:B-1----:R-:W-:Y:S02]  /*0190*/  IADD3 R14, P0, PT, R14, UR8, RZ ;  /* 0x000000080e0e7c10 */ /* 0x002fe4000ff1e0ff */
[C---:B------:R-:W-:Y:S02]  /*01a0*/  IADD3.X R11, PT, PT, R15.reuse, UR5, RZ, P1, !PT ;  /* 0x000000050f0b7c10 */ /* 0x040fe40008ffe4ff */
[----:B------:R-:W-:-:S09]  /*01b0*/  IADD3.X R15, PT, PT, R15, UR9, RZ, P0, !PT ;  /* 0x000000090f0f7c10 */ /* 0x000fd200087fe4ff */
.L_x_46:
[----:B------:R-:W2:Y:S04]  /*01c0*/  LDG.E R16, desc[UR6][R10.64+-0x10] ;  /* 0xfffff0060a107981 */ /* 0x000ea8000c1e1900 */
[----:B------:R-:W3:Y:S01]  /*01d0*/  LDG.E R17, desc[UR6][R10.64+-0xc] ;  /* 0xfffff4060a117981 */ /* 0x000ee2000c1e1900 */
[----:B------:R-:W-:Y:S01]  /*01e0*/  ISETP.NE.AND P0, PT, R6, R7, PT ;  /* 0x000000070600720c */ /* 0x000fe20003f05270 */
[----:B------:R-:W-:Y:S01]  /*01f0*/  BSSY.RECONVERGENT B0, `(.L_x_38) ;  /* 0x000000e000007945 */ /* 0x000fe20003800200 */
[----:B------:R-:W-:Y:S02]  /*0200*/  IMAD.MOV.U32 R8, RZ, RZ, R14 ;  /* 0x000000ffff087224 */ /* 0x000fe400078e000e */
[----:B------:R-:W-:Y:S02]  /*0210*/  IMAD.MOV.U32 R9, RZ, RZ, R15 ;  /* 0x000000ffff097224 */ /* 0x000fe400078e000f */
[----:B--2---:R-:W-:-:S02]  /*0220*/  IMAD.MOV.U32 R14, RZ, RZ, R16 ;  /* 0x000000ffff0e7224 */ /* 0x004fc400078e0010 */
[----:B---3--:R-:W-:-:S05]  /*0230*/  IMAD.MOV.U32 R15, RZ, RZ, R17 ;  /* 0x000000ffff0f7224 */ /* 0x008fca00078e0011 */
[----:B------:R-:W-:Y:S05]  /*0240*/  @!P0 BRA `(.L_x_39) ;  /* 0x0000000000208947 */ /* 0x000fea0003800000 */
[----:B------:R-:W-:Y:S01]  /*0250*/  ISETP.NE.AND P1, PT, R16, R17, PT ;  /* 0x000000111000720c */ /* 0x000fe20003f25270 */
[----:B------:R-:W-:Y:S02]  /*0260*/  IMAD.MOV.U32 R15, RZ, RZ, R7 ;  /* 0x000000ffff0f7224 */ /* 0x000fe400078e0007 */
[----:B------:R-:W-:-:S10]  /*0270*/  IMAD.MOV.U32 R14, RZ, RZ, R6 ;  /* 0x000000ffff0e7224 */ /* 0x000fd400078e0006 */
[----:B------:R-:W-:-:S04]  /*0280*/  @P1 ISETP.NE.AND P0, PT, R6, -0x1, PT ;  /* 0xffffffff0600180c */ /* 0x000fc80003f05270 */
[----:B------:R-:W-:-:S04]  /*0290*/  @P1 ISETP.NE.AND P0, PT, R16, -0x1, P0 ;  /* 0xffffffff1000180c */ /* 0x000fc80000705270 */
[----:B------:R-:W-:-:S04]  /*02a0*/  @P1 ISETP.EQ.AND P0, PT, R7, R16, P0 ;  /* 0x000000100700120c */ /* 0x000fc80000702270 */
[----:B------:R-:W-:Y:S02]  /*02b0*/  @P1 SEL R15, R17, 0xffffffff, P0 ;  /* 0xffffffff110f1807 */ /* 0x000fe40000000000 */
[----:B------:R-:W-:-:S07]  /*02c0*/  @P1 SEL R14, R6, 0xffffffff, P0 ;  /* 0xffffffff060e1807 */ /* 0x000fce0000000000 */
.L_x_39:
[----:B------:R-:W-:Y:S05]  /*02d0*/  BSYNC.RECONVERGENT B0 ;  /* 0x0000000000007941 */ /* 0x000fea0003800200 */
.L_x_38:
[----:B------:R0:W-:Y:S04]  /*02e0*/  STG.E desc[UR6][R8.64+-0x10], R14 ;  /* 0xfffff00e08007986 */ /* 0x0001e8000c101906 */
[----:B------:R0:W-:Y:S04]  /*02f0*/  STG.E desc[UR6][R8.64+-0xc], R15 ;  /* 0xfffff40f08007986 */ /* 0x0001e8000c101906 */
[----:B------:R-:W2:Y:S04]  /*0300*/  LDG.E R17, desc[UR6][R10.64+-0x4] ;  /* 0xfffffc060a117981 */ /* 0x000ea8000c1e1900 */
[----:B------:R0:W5:Y:S01]  /*0310*/  LDG.E R6, desc[UR6][R10.64+-0x8] ;  /* 0xfffff8060a067981 */ /* 0x000162000c1e1900 */
[----:B------:R-:W-:Y:S01]  /*0320*/  ISETP.NE.AND P0, PT, R14, R15, PT ;  /* 0x0000000f0e00720c */ /* 0x000fe20003f05270 */
[----:B------:R-:W-:Y:S01]  /*0330*/  BSSY.RECONVERGENT B0, `(.L_x_40) ;  /* 0x000000b000007945 */ /* 0x000fe20003800200 */
[----:B--2---:R-:W-:-:S11]  /*0340*/  IMAD.MOV.U32 R7, RZ, RZ, R17 ;  /* 0x000000ffff077224 */ /* 0x004fd600078e0011 */
[----:B0-----:R-:W-:Y:S05]  /*0350*/  @!P0 BRA `(.L_x_41) ;  /* 0x0000000000208947 */ /* 0x001fea0003800000 */
        /* <DEDUP_REMOVED lines=8> */
.L_x_41:
[----:B------:R-:W-:Y:S05]  /*03e0*/  BSYNC.RECONVERGENT B0 ;  /* 0x0000000000007941 */ /* 0x000fea0003800200 */
.L_x_40:
[----:B-----5:R0:W-:Y:S04]  /*03f0*/  STG.E desc[UR6][R8.64+-0x8], R6 ;  /* 0xfffff80608007986 */ /* 0x0201e8000c101906 */
        /* <DEDUP_REMOVED lines=15> */
.L_x_43:
[----:B------:R-:W-:Y:S05]  /*04f0*/  BSYNC.RECONVERGENT B0 ;  /* 0x0000000000007941 */ /* 0x000fea0003800200 */
.L_x_42:
        /* <DEDUP_REMOVED lines=16> */
.L_x_45:
[----:B------:R-:W-:Y:S05]  /*0600*/  BSYNC.RECONVERGENT B0 ;  /* 0x0000000000007941 */ /* 0x000fea0003800200 */
.L_x_44:
[----:B-----5:R0:W-:Y:S01]  /*0610*/  STG.E desc[UR6][R8.64+0x8], R6 ;  /* 0x0000080608007986 */ /* 0x0201e2000c101906 */
[----:B------:R-:W-:Y:S01]  /*0620*/  VIADD R13, R13, 0x4 ;  /* 0x000000040d0d7836 */ /* 0x000fe20000000000 */
[----:B------:R-:W-:Y:S02]  /*0630*/  IADD3 R10, P1, PT, R10, 0x20, RZ ;  /* 0x000000200a0a7810 */ /* 0x000fe40007f3e0ff */
[----:B------:R0:W-:Y:S01]  /*0640*/  STG.E desc[UR6][R8.64+0xc], R7 ;  /* 0x00000c0708007986 */ /* 0x0001e2000c101906 */
[----:B------:R-:W-:Y:S02]  /*0650*/  IADD3 R14, P2, PT, R8, 0x20, RZ ;  /* 0x00000020080e7810 */ /* 0x000fe40007f5e0ff */
[----:B------:R-:W-:Y:S01]  /*0660*/  ISETP.NE.AND P0, PT, R13, RZ, PT ;  /* 0x000000ff0d00720c */ /* 0x000fe20003f05270 */
[----:B------:R-:W-:Y:S02]  /*0670*/  IMAD.X R11, RZ, RZ, R11, P1 ;  /* 0x000000ffff0b7224 */ /* 0x000fe400008e060b */
[----:B------:R-:W-:-:S10]  /*0680*/  IMAD.X R15, RZ, RZ, R9, P2 ;  /* 0x000000ffff0f7224 */ /* 0x000fd400010e0609 */
[----:B0-----:R-:W-:Y:S05]  /*0690*/  @P0 BRA `(.L_x_46) ;  /* 0xfffffff800c80947 */ /* 0x001fea000383ffff */
.L_x_37:
[----:B------:R-:W-:-:S13]  /*06a0*/  ISETP.NE.AND P0, PT, R4, RZ, PT ;  /* 0x000000ff0400720c */ /* 0x000fda0003f05270 */
[----:B------:R-:W-:Y:S05]  /*06b0*/  @!P0 BRA `(.L_x_36) ;  /* 0x0000000000b48947 */ /* 0x000fea0003800000 */
[----:B------:R-:W0:Y:S01]  /*06c0*/  LDCU.64 UR8, c[0x0][0x388] ;  /* 0x00007100ff0877ac */ /* 0x000e220008000a00 */
[C---:B------:R-:W-:Y:S01]  /*06d0*/  SHF.L.U64.HI R9, R3.reuse, 0x3, R0 ;  /* 0x0000000303097819 */ /* 0x040fe20000010200 */
[C---:B------:R-:W-:Y:S01]  /*06e0*/  IMAD.SHL.U32 R8, R3.reuse, 0x8, RZ ;  /* 0x0000000803087824 */ /* 0x040fe200078e00ff */
[----:B------:R-:W-:Y:S01]  /*06f0*/  IADD3 R13, P2, PT, R3, R12, RZ ;  /* 0x0000000c030d7210 */ /* 0x000fe20007f5e0ff */
[----:B------:R-:W1:Y:S01]  /*0700*/  LDCU.64 UR4, c[0x0][0x390] ;  /* 0x00007200ff0477ac */ /* 0x000e620008000a00 */
[----:B------:R-:W-:Y:S02]  /*0710*/  IMAD.MOV R4, RZ, RZ, -R4 ;  /* 0x000000ffff047224 */ /* 0x000fe400078e0a04 */
[----:B------:R-:W-:-:S04]  /*0720*/  IMAD.WIDE.U32 R8, R12, 0x8, R8 ;  /* 0x000000080c087825 */ /* 0x000fc800078e0008 */
[----:B------:R-:W-:Y:S01]  /*0730*/  IMAD.X R14, RZ, RZ, R0, P2 ;  /* 0x000000ffff0e7224 */ /* 0x000fe200010e0600 */
[C---:B0-----:R-:W-:Y:S02]  /*0740*/  LEA R10, P0, R13.reuse, UR8, 0x3 ;  /* 0x000000080d0a7c11 */ /* 0x041fe4000f8018ff */
[----:B-1----:R-:W-:Y:S02]  /*0750*/  IADD3 R12, P1, PT, R8, UR4, RZ ;  /* 0x00000004080c7c10 */ /* 0x002fe4000ff3e0ff */
[----:B------:R-:W-:Y:S02]  /*0760*/  IADD3 R8, P3, PT, R10, 0x4, RZ ;  /* 0x000000040a087810 */ /* 0x000fe40007f7e0ff */
[----:B------:R-:W-:Y:S02]  /*0770*/  LEA.HI.X R13, R13, UR9, R14, 0x3, P0 ;  /* 0x000000090d0d7c11 */ /* 0x000fe400080f1c0e */
[----:B------:R-:W-:-:S03]  /*0780*/  IADD3 R12, P2, PT, R12, 0x4, RZ ;  /* 0x000000040c0c7810 */ /* 0x000fc60007f5e0ff */
[----:B------:R-:W-:Y:S01]  /*0790*/  IMAD.X R13, RZ, RZ, R13, P3 ;  /* 0x000000ffff0d7224 */ /* 0x000fe200018e060d */
[----:B------:R-:W-:-:S09]  /*07a0*/  IADD3.X R15, PT, PT, RZ, UR5, R9, P2, P1 ;  /* 0x00000005ff0f7c10 */ /* 0x000fd200097e2409 */
.L_x_49:
[----:B------:R-:W-:-:S05]  /*07b0*/  IMAD.MOV.U32 R9, RZ, RZ, R13 ;  /* 0x000000ffff097224 */ /* 0x000fca00078e000d */
[----:B------:R-:W2:Y:S04]  /*07c0*/  LDG.E R13, desc[UR6][R8.64+-0x4] ;  /* 0xfffffc06080d7981 */ /* 0x000ea8000c1e1900 */
[----:B------:R-:W3:Y:S01]  /*07d0*/  LDG.E R14, desc[UR6][R8.64] ;  /* 0x00000006080e7981 */ /* 0x000ee2000c1e1900 */
[----:B------:R-:W-:Y:S01]  /*07e0*/  ISETP.NE.AND P0, PT, R6, R7, PT ;  /* 0x000000070600720c */ /* 0x000fe20003f05270 */
[----:B------:R-:W-:Y:S01]  /*07f0*/  BSSY.RECONVERGENT B0, `(.L_x_47) ;  /* 0x0000010000007945 */ /* 0x000fe20003800200 */
[----:B------:R-:W-:Y:S02]  /*0800*/  IMAD.MOV.U32 R16, RZ, RZ, R7 ;  /* 0x000000ffff107224 */ /* 0x000fe400078e0007 */
[----:B------:R-:W-:Y:S02]  /*0810*/  IMAD.MOV.U32 R17, RZ, RZ, R6 ;  /* 0x000000ffff117224 */ /* 0x000fe400078e0006 */
[----:B------:R-:W-:-:S02]  /*0820*/  IMAD.MOV.U32 R10, RZ, RZ, R12 ;  /* 0x000000ffff0a7224 */ /* 0x000fc400078e000c */
[----:B------:R-:W-:Y:S02]  /*0830*/  IMAD.MOV.U32 R11, RZ, RZ, R15 ;  /* 0x000000ffff0b7224 */ /* 0x000fe400078e000f */
[----:B--2---:R-:W-:Y:S02]  /*0840*/  IMAD.MOV.U32 R6, RZ, RZ, R13 ;  /* 0x000000ffff067224 */ /* 0x004fe400078e000d */
[----:B---3--:R-:W-:Y:S01]  /*0850*/  IMAD.MOV.U32 R7, RZ, RZ, R14 ;  /* 0x000000ffff077224 */ /* 0x008fe200078e000e */
[----:B------:R-:W-:Y:S06]  /*0860*/  @!P0 BRA `(.L_x_48) ;  /* 0x0000000000208947 */ /* 0x000fec0003800000 */
        /* <DEDUP_REMOVED lines=8> */
.L_x_48:
[----:B------:R-:W-:Y:S05]  /*08f0*/  BSYNC.RECONVERGENT B0 ;  /* 0x0000000000007941 */ /* 0x000fea0003800200 */
.L_x_47:
[----:B------:R0:W-:Y:S01]  /*0900*/  STG.E desc[UR6][R10.64+-0x4], R6 ;  /* 0xfffffc060a007986 */ /* 0x0001e2000c101906 */
        /* <DEDUP_REMOVED lines=8> */
.L_x_36:
[----:B------:R-:W0:Y:S01]  /*0990*/  S2UR UR5, SR_CgaCtaId ;  /* 0x00000000000579c3 */ /* 0x000e220000008800 */
[C---:B------:R-:W-:Y:S01]  /*09a0*/  VIADD R4, R5.reuse, 0x1 ;  /* 0x0000000105047836 */ /* 0x040fe20000000000 */
[----:B------:R-:W-:Y:S01]  /*09b0*/  UMOV UR4, 0x400 ;  /* 0x0000040000047882 */ /* 0x000fe20000000000 */
[C---:B------:R-:W-:Y:S01]  /*09c0*/  ISETP.NE.AND P0, PT, R5.reuse, RZ, PT ;  /* 0x000000ff0500720c */ /* 0x040fe20003f05270 */
[----:B------:R-:W-:Y:S01]  /*09d0*/  BSSY.RECONVERGENT B0, `(.L_x_50) ;  /* 0x0000021000007945 */ /* 0x000fe20003800200 */
[----:B------:R-:W-:Y:S02]  /*09e0*/  ISETP.GE.U32.AND P1, PT, R5, 0x2, PT ;  /* 0x000000020500780c */ /* 0x000fe40003f26070 */
[----:B------:R-:W-:-:S09]  /*09f0*/  LEA.HI R4, R4, R5, RZ, 0x1b ;  /* 0x0000000504047211 */ /* 0x000fd200078fd8ff */
[C---:B------:R-:W-:Y:S02]  /*0a00*/  @P0 VIADD R8, R5.reuse, 0xffffffff ;  /* 0xffffffff05080836 */ /* 0x040fe40000000000 */
[----:B------:R-:W-:-:S03]  /*0a10*/  @P1 VIADD R14, R5, 0xfffffffe ;  /* 0xfffffffe050e1836 */ /* 0x000fc60000000000 */
[-C--:B------:R-:W-:Y:S02]  /*0a20*/  @P0 LEA.HI R11, R8, R5.reuse, RZ, 0x1b ;  /* 0x00000005080b0211 */ /* 0x080fe400078fd8ff */
[----:B------:R-:W-:Y:S02]  /*0a30*/  CS2R R8, SRZ ;  /* 0x0000000000087805 */ /* 0x000fe4000001ff00 */
[----:B------:R-:W-:Y:S01]  /*0a40*/  @P1 LEA.HI R14, R14, R5, RZ, 0x1b ;  /* 0x000000050e0e1211 */ /* 0x000fe200078fd8ff */
[----:B0-----:R-:W-:-:S06]  /*0a50*/  ULEA UR4, UR5, UR4, 0x18 ;  /* 0x0000000405047291 */ /* 0x001fcc000f8ec0ff */
[----:B------:R-:W-:Y:S02]  /*0a60*/  LEA R10, R4, UR4, 0x3 ;  /* 0x00000004040a7c11 */ /* 0x000fe4000f8e18ff */
[----:B------:R-:W-:Y:S01]  /*0a70*/  @P0 LEA R11, R11, UR4, 0x3 ;  /* 0x000000040b0b0c11 */ /* 0x000fe2000f8e18ff */
[----:B------:R-:W-:Y:S01]  /*0a80*/  STS.64 [UR4], RZ ;  /* 0x000000ffff007988 */ /* 0x000fe20008000a04 */
[----:B------:R-:W-:Y:S02]  /*0a90*/  LEA.HI R4, R5, R5, RZ, 0x1b ;  /* 0x0000000505047211 */ /* 0x000fe400078fd8ff */
[----:B------:R-:W-:Y:S01]  /*0aa0*/  @P1 LEA R14, R14, UR4, 0x3 ;  /* 0x000000040e0e1c11 */ /* 0x000fe2000f8e18ff */
[----:B------:R0:W-:Y:S01]  /*0ab0*/  STS.64 [R10+0x8], R6 ;  /* 0x000008060a007388 */ /* 0x0001e20000000a00 */
[----:B------:R-:W-:Y:S01]  /*0ac0*/  LEA R4, R4, UR4, 0x3 ;  /* 0x0000000404047c11 */ /* 0x000fe2000f8e18ff */
[----:B------:R-:W-:Y:S01]  /*0ad0*/  BAR.SYNC.DEFER_BLOCKING 0x0 ;  /* 0x0000000000007b1d */ /* 0x000fe20000010000 */
[----:B0-----:R-:W-:-:S05]  /*0ae0*/  CS2R R6, SRZ ;  /* 0x0000000000067805 */ /* 0x001fca000001ff00 */
[----:B------:R-:W0:Y:S02]  /*0af0*/  @P0 LDS.64 R8, [R11+-0x8] ;  /* 0xfffff8000b080984 */ /* 0x000e240000000a00 */
[----:B------:R-:W-:Y:S06]  /*0b00*/  BAR.SYNC.DEFER_BLOCKING 0x0 ;  /* 0x0000000000007b1d */ /* 0x000fec0000010000 */
[----:B------:R-:W1:Y:S01]  /*0b10*/  LDS.64 R12, [R4] ;  /* 0x00000000040c7984 */ /* 0x000e620000000a00 */
[----:B0-----:R-:W-:Y:S01]  /*0b20*/  ISETP.NE.AND P0, PT, R8, R9, PT ;  /* 0x000000090800720c */ /* 0x001fe20003f05270 */
[----:B-1----:R-:W-:-:S02]  /*0b30*/  IMAD.MOV.U32 R10, RZ, RZ, R12 ;  /* 0x000000ffff0a7224 */ /* 0x002fc400078e000c */
[----:B------:R-:W-:-:S10]  /*0b40*/  IMAD.MOV.U32 R11, RZ, RZ, R13 ;  /* 0x000000ffff0b7224 */ /* 0x000fd400078e000d */
        /* <DEDUP_REMOVED lines=9> */
.L_x_51:
[----:B------:R-:W-:Y:S05]  /*0be0*/  BSYNC.RECONVERGENT B0 ;  /* 0x0000000000007941 */ /* 0x000fea0003800200 */
.L_x_50:
[----:B------:R-:W-:Y:S01]  /*0bf0*/  STS.64 [R4], R10 ;  /* 0x0000000a04007388 */ /* 0x000fe20000000a00 */
[----:B------:R-:W-:Y:S01]  /*0c00*/  BSSY.RECONVERGENT B0, `(.L_x_52) ;  /* 0x0000016000007945 */ /* 0x000fe20003800200 */
[----:B------:R-:W-:Y:S06]  /*0c10*/  BAR.SYNC.DEFER_BLOCKING 0x0 ;  /* 0x0000000000007b1d */ /* 0x000fec0000010000 */
[----:B------:R-:W0:Y:S02]  /*0c20*/  @P1 LDS.64 R6, [R14+-0x10] ;  /* 0xfffff0000e061984 */ /* 0x000e240000000a00 */
[----:B------:R-:W-:Y:S01]  /*0c30*/  BAR.SYNC.DEFER_BLOCKING 0x0 ;  /* 0x0000000000007b1d */ /* 0x000fe20000010000 */
[----:B------:R-:W-:-:S13]  /*0c40*/  ISETP.GE.U32.AND P1, PT, R5, 0x4, PT ;  /* 0x000000040500780c */ /* 0x000fda0003f26070 */
[----:B------:R-:W-:-:S05]  /*0c50*/  @P1 VIADD R8, R5, 0xfffffffc ;  /* 0xfffffffc05081836 */ /* 0x000fca0000000000 */
[----:B------:R-:W-:Y:S02]  /*0c60*/  @P1 LEA.HI R15, R8, R5, RZ, 0x1b ;  /* 0x00000005080f1211 */ /* 0x000fe400078fd8ff */
[----:B------:R-:W-:Y:S02]  /*0c70*/  CS2R R8, SRZ ;  /* 0x0000000000087805 */ /* 0x000fe4000001ff00 */
[----:B------:R-:W-:Y:S01]  /*0c80*/  @P1 LEA R15, R15, UR4, 0x3 ;  /* 0x000000040f0f1c11 */ /* 0x000fe2000f8e18ff */
[----:B------:R-:W1:Y:S01]  /*0c90*/  LDS.64 R12, [R4] ;  /* 0x00000000040c7984 */ /* 0x000e620000000a00 */
[----:B0-----:R-:W-:Y:S01]  /*0ca0*/  ISETP.NE.AND P0, PT, R6, R7, PT ;  /* 0x000000070600720c */ /* 0x001fe20003f05270 */
[----:B-1----:R-:W-:Y:S02]  /*0cb0*/  IMAD.MOV.U32 R10, RZ, RZ, R12 ;  /* 0x000000ffff0a7224 */ /* 0x002fe400078e000c */
        /* <DEDUP_REMOVED lines=10> */
.L_x_53:
[----:B------:R-:W-:Y:S05]  /*0d60*/  BSYNC.RECONVERGENT B0 ;  /* 0x0000000000007941 */ /* 0x000fea0003800200 */
.L_x_52:
        /* <DEDUP_REMOVED lines=23> */
.L_x_55:
[----:B------:R-:W-:Y:S05]  /*0ee0*/  BSYNC.RECONVERGENT B0 ;  /* 0x0000000000007941 */ /* 0x000fea0003800200 */
.L_x_54:
        /* <DEDUP_REMOVED lines=23> */
.L_x_57:
[----:B------:R-:W-:Y:S05]  /*1060*/  BSYNC.RECONVERGENT B0 ;  /* 0x0000000000007941 */ /* 0x000fea0003800200 */
.L_x_56:
        /* <DEDUP_REMOVED lines=23> */
.L_x_59:
[----:B------:R-:W-:Y:S05]  /*11e0*/  BSYNC.RECONVERGENT B0 ;  /* 0x0000000000007941 */ /* 0x000fea0003800200 */
.L_x_58:
        /* <DEDUP_REMOVED lines=23> */
.L_x_61:
[----:B------:R-:W-:Y:S05]  /*1360*/  BSYNC.RECONVERGENT B0 ;  /* 0x0000000000007941 */ /* 0x000fea0003800200 */
.L_x_60:
        /* <DEDUP_REMOVED lines=23> */
.L_x_63:
[----:B------:R-:W-:Y:S05]  /*14e0*/  BSYNC.RECONVERGENT B0 ;  /* 0x0000000000007941 */ /* 0x000fea0003800200 */
.L_x_62:
        /* <DEDUP_REMOVED lines=23> */
.L_x_65:
[----:B------:R-:W-:Y:S05]  /*1660*/  BSYNC.RECONVERGENT B0 ;  /* 0x0000000000007941 */ /* 0x000fea0003800200 */
.L_x_64:
        /* <DEDUP_REMOVED lines=23> */
.L_x_67:
[----:B------:R-:W-:Y:S05]  /*17e0*/  BSYNC.RECONVERGENT B0 ;  /* 0x0000000000007941 */ /* 0x000fea0003800200 */
.L_x_66:
[----:B------:R-:W-:Y:S01]  /*17f0*/  STS.64 [R4], R10 ;  /* 0x0000000a04007388 */ /* 0x000fe20000000a00 */
[----:B------:R-:W-:Y:S01]  /*1800*/  BSSY.RECONVERGENT B0, `(.L_x_68) ;  /* 0x0000012000007945 */ /* 0x000fe20003800200 */
[----:B------:R-:W-:Y:S06]  /*1810*/  BAR.SYNC.DEFER_BLOCKING 0x0 ;  /* 0x0000000000007b1d */ /* 0x000fec0000010000 */
[----:B------:R-:W0:Y:S02]  /*1820*/  @P1 LDS.64 R12, [R5+-0x1000] ;  /* 0xfff00000050c1984 */ /* 0x000e240000000a00 */
[----:B------:R-:W-:Y:S01]  /*1830*/  BAR.SYNC.DEFER_BLOCKING 0x0 ;  /* 0x0000000000007b1d */ /* 0x000fe20000010000 */
[----:B------:R-:W-:-:S05]  /*1840*/  ISETP.GE.AND P1, PT, R2, 0x1, PT ;  /* 0x000000010200780c */ /* 0x000fca0003f26270 */
        /* <DEDUP_REMOVED lines=13> */
.L_x_69:
[----:B------:R-:W-:Y:S05]  /*1920*/  BSYNC.RECONVERGENT B0 ;  /* 0x0000000000007941 */ /* 0x000fea0003800200 */
.L_x_68:
[----:B------:R0:W-:Y:S01]  /*1930*/  STS.64 [R4], R8 ;  /* 0x0000000804007388 */ /* 0x0001e20000000a00 */
[----:B------:R-:W-:Y:S06]  /*1940*/  BAR.SYNC.DEFER_BLOCKING 0x0 ;  /* 0x0000000000007b1d */ /* 0x000fec0000010000 */
[----:B------:R-:W-:Y:S05]  /*1950*/  @!P1 EXIT ;  /* 0x000000000000994d */ /* 0x000fea0003800000 */
[----:B0-----:R-:W0:Y:S01]  /*1960*/  LDS.64 R4, [R4] ;  /* 0x0000000004047984 */ /* 0x001e220000000a00 */
[C---:B------:R-:W-:Y:S01]  /*1970*/  ISETP.GE.U32.AND P0, PT, R2.reuse, 0x4, PT ;  /* 0x000000040200780c */ /* 0x040fe20003f06070 */
[----:B------:R-:W-:Y:S01]  /*1980*/  IMAD.MOV.U32 R9, RZ, RZ, RZ ;  /* 0x000000ffff097224 */ /* 0x000fe200078e00ff */
[----:B------:R-:W-:-:S11]  /*1990*/  LOP3.LUT R8, R2, 0x3, RZ, 0xc0, !PT ;  /* 0x0000000302087812 */ /* 0x000fd600078ec0ff */
[----:B------:R-:W-:Y:S05]  /*19a0*/  @!P0 BRA `(.L_x_70) ;  /* 0x0000000400488947 */ /* 0x000fea0003800000 */
[----:B------:R-:W1:Y:S01]  /*19b0*/  LDCU.64 UR4, c[0x0][0x390] ;  /* 0x00007200ff0477ac */ /* 0x000e620008000a00 */
[----:B------:R-:W-:Y:S02]  /*19c0*/  LOP3.LUT R9, R2, 0x7ffffffc, RZ, 0xc0, !PT ;  /* 0x7ffffffc02097812 */ /* 0x000fe400078ec0ff */
[----:B0-----:R-:W-:-:S03]  /*19d0*/  ISETP.NE.AND P1, PT, R4, R5, PT ;  /* 0x000000050400720c */ /* 0x001fc60003f25270 */
[----:B------:R-:W-:Y:S01]  /*19e0*/  IMAD.MOV R2, RZ, RZ, -R9 ;  /* 0x000000ffff027224 */ /* 0x000fe200078e0a09 */
[----:B-1----:R-:W-:-:S04]  /*19f0*/  LEA R10, P0, R3, UR4, 0x3 ;  /* 0x00000004030a7c11 */ /* 0x002fc8000f8018ff */
[----:B------:R-:W-:Y:S02]  /*1a00*/  IADD3 R10, P2, PT, R10, 0x10, RZ ;  /* 0x000000100a0a7810 */ /* 0x000fe40007f5e0ff */
[----:B------:R-:W-:-:S05]  /*1a10*/  LEA.HI.X R11, R3, UR5, R0, 0x3, P0 ;  /* 0x00000005030b7c11 */ /* 0x000fca00080f1c00 */
[----:B------:R-:W-:-:S07]  /*1a20*/  IMAD.X R11, RZ, RZ, R11, P2 ;  /* 0x000000ffff0b7224 */ /* 0x000fce00010e060b */
.L_x_79:
[----:B------:R-:W-:Y:S02]  /*1a30*/  IMAD.MOV.U32 R6, RZ, RZ, R10 ;  /* 0x000000ffff067224 */ /* 0x000fe400078e000a */
[----:B------:R-:W-:-:S05]  /*1a40*/  IMAD.MOV.U32 R7, RZ, RZ, R11 ;  /* 0x000000ffff077224 */ /* 0x000fca00078e000b */
[----:B------:R-:W2:Y:S04]  /*1a50*/  LDG.E R10, desc[UR6][R6.64+-0xc] ;  /* 0xfffff406060a7981 */ /* 0x000ea8000c1e1900 */
[----:B------:R0:W5:Y:S04]  /*1a60*/  LDG.E R11, desc[UR6][R6.64+-0x10] ;  /* 0xfffff006060b7981 */ /* 0x000168000c1e1900 */
[----:B------:R0:W5:Y:S04]  /*1a70*/  LDG.E R15, desc[UR6][R6.64+-0x8] ;  /* 0xfffff806060f7981 */ /* 0x000168000c1e1900 */
[----:B------:R0:W5:Y:S04]  /*1a80*/  LDG.E R12, desc[UR6][R6.64+-0x4] ;  /* 0xfffffc06060c7981 */ /* 0x000168000c1e1900 */
[----:B------:R0:W5:Y:S04]  /*1a90*/  LDG.E R14, desc[UR6][R6.64] ;  /* 0x00000006060e7981 */ /* 0x000168000c1e1900 */
[----:B------:R0:W5:Y:S04]  /*1aa0*/  LDG.E R19, desc[UR6][R6.64+0x4] ;  /* 0x0000040606137981 */ /* 0x000168000c1e1900 */
[----:B------:R0:W5:Y:S04]  /*1ab0*/  LDG.E R16, desc[UR6][R6.64+0x8] ;  /* 0x0000080606107981 */ /* 0x000168000c1e1900 */
[----:B------:R0:W5:Y:S01]  /*1ac0*/  LDG.E R21, desc[UR6][R6.64+0xc] ;  /* 0x00000c0606157981 */ /* 0x000162000c1e1900 */
[----:B------:R-:W-:Y:S01]  /*1ad0*/  BSSY.RECONVERGENT B0, `(.L_x_71) ;  /* 0x000000b000007945 */ /* 0x000fe20003800200 */
[----:B--2---:R-:W-:-:S03]  /*1ae0*/  IMAD.MOV.U32 R13, RZ, RZ, R10 ;  /* 0x000000ffff0d7224 */ /* 0x004fc600078e000a */
        /* <DEDUP_REMOVED lines=9> */
.L_x_72:
[----:B------:R-:W-:Y:S05]  /*1b80*/  BSYNC.RECONVERGENT B0 ;  /* 0x0000000000007941 */ /* 0x000fea0003800200 */
.L_x_71:
[----:B-----5:R0:W-:Y:S01]  /*1b90*/  STG.E desc[UR6][R6.64+-0x10], R11 ;  /* 0xfffff00b06007986 */ /* 0x0201e2000c101906 */
[----:B------:R-:W-:Y:S01]  /*1ba0*/  ISETP.NE.AND P1, PT, R4, R5, PT ;  /* 0x000000050400720c */ /* 0x000fe20003f25270 */
[----:B------:R-:W-:Y:S01]  /*1bb0*/  BSSY.RECONVERGENT B0, `(.L_x_73) ;  /* 0x000000c000007945 */ /* 0x000fe20003800200 */
[----:B------:R-:W-:Y:S01]  /*1bc0*/  IMAD.MOV.U32 R17, RZ, RZ, R12 ;  /* 0x000000ffff117224 */ /* 0x000fe200078e000c */
[----:B------:R0:W-:Y:S10]  /*1bd0*/  STG.E desc[UR6][R6.64+-0xc], R13 ;  /* 0xfffff40d06007986 */ /* 0x0001f4000c101906 */
[----:B------:R-:W-:Y:S05]  /*1be0*/  @!P1 BRA `(.L_x_74) ;  /* 0x0000000000209947 */ /* 0x000fea0003800000 */
[----:B------:R-:W-:Y:S01]  /*1bf0*/  ISETP.NE.AND P2, PT, R15, R12, PT ;  /* 0x0000000c0f00720c */ /* 0x000fe20003f45270 */
[----:B------:R-:W-:-:S12]  /*1c00*/  IMAD.MOV.U32 R17, RZ, RZ, R5 ;  /* 0x000000ffff117224 */ /* 0x000fd800078e0005 */
[----:B------:R-:W-:-:S04]  /*1c10*/  @P2 ISETP.NE.AND P0, PT, R15, -0x1, PT ;  /* 0xffffffff0f00280c */ /* 0x000fc80003f05270 */
[----:B------:R-:W-:-:S04]  /*1c20*/  @P2 ISETP.NE.AND P0, PT, R4, -0x1, P0 ;  /* 0xffffffff0400280c */ /* 0x000fc80000705270 */
[----:B------:R-:W-:Y:S01]  /*1c30*/  @P2 ISETP.EQ.AND P0, PT, R5, R15, P0 ;  /* 0x0000000f0500220c */ /* 0x000fe20000702270 */
[----:B------:R-:W-:-:S03]  /*1c40*/  IMAD.MOV.U32 R15, RZ, RZ, R4 ;  /* 0x000000ffff0f7224 */ /* 0x000fc600078e0004 */
[----:B------:R-:W-:Y:S02]  /*1c50*/  @P2 SEL R17, R12, 0xffffffff, P0 ;  /* 0xffffffff0c112807 */ /* 0x000fe40000000000 */
[----:B------:R-:W-:-:S07]  /*1c60*/  @P2 SEL R15, R4, 0xffffffff, P0 ;  /* 0xffffffff040f2807 */ /* 0x000fce0000000000 */
.L_x_74:
[----:B------:R-:W-:Y:S05]  /*1c70*/  BSYNC.RECONVERGENT B0 ;  /* 0x0000000000007941 */ /* 0x000fea0003800200 */
.L_x_73:
[----:B------:R1:W-:Y:S01]  /*1c80*/  STG.E desc[UR6][R6.64+-0x8], R15 ;  /* 0xfffff80f06007986 */ /* 0x0003e2000c101906 */
[----:B------:R-:W-:Y:S01]  /*1c90*/  BSSY.RECONVERGENT B0, `(.L_x_75) ;  /* 0x000000d000007945 */ /* 0x000fe20003800200 */
[----:B0-----:R-:W-:Y:S02]  /*1ca0*/  IMAD.MOV.U32 R11, RZ, RZ, R14 ;  /* 0x000000ffff0b7224 */ /* 0x001fe400078e000e */
[----:B------:R1:W-:Y:S01]  /*1cb0*/  STG.E desc[UR6][R6.64+-0x4], R17 ;  /* 0xfffffc1106007986 */ /* 0x0003e2000c101906 */
[----:B------:R-:W-:Y:S01]  /*1cc0*/  IMAD.MOV.U32 R13, RZ, RZ, R19 ;  /* 0x000000ffff0d7224 */ /* 0x000fe200078e0013 */
        /* <DEDUP_REMOVED lines=9> */
.L_x_76:
[----:B------:R-:W-:Y:S05]  /*1d60*/  BSYNC.RECONVERGENT B0 ;  /* 0x0000000000007941 */ /* 0x000fea0003800200 */
.L_x_75:
[----:B------:R0:W-:Y:S01]  /*1d70*/  STG.E desc[UR6][R6.64], R11 ;  /* 0x0000000b06007986 */ /* 0x0001e2000c101906 */
[----:B------:R-:W-:Y:S01]  /*1d80*/  BSSY.RECONVERGENT B0, `(.L_x_77) ;  /* 0x000000d000007945 */ /* 0x000fe20003800200 */
[----:B-1----:R-:W-:Y:S02]  /*1d90*/  IMAD.MOV.U32 R15, RZ, RZ, R16 ;  /* 0x000000ffff0f7224 */ /* 0x002fe400078e0010 */
        /* <DEDUP_REMOVED lines=11> */
.L_x_78:
[----:B------:R-:W-:Y:S05]  /*1e50*/  BSYNC.RECONVERGENT B0 ;  /* 0x0000000000007941 */ /* 0x000fea0003800200 */
.L_x_77:
[----:B------:R1:W-:Y:S01]  /*1e60*/  STG.E desc[UR6][R6.64+0x8], R15 ;  /* 0x0000080f06007986 */ /* 0x0003e2000c101906 */
[----:B------:R-:W-:Y:S01]  /*1e70*/  VIADD R2, R2, 0x4 ;  /* 0x0000000402027836 */ /* 0x000fe20000000000 */
[----:B------:R-:W-:Y:S02]  /*1e80*/  IADD3 R10, P2, PT, R6, 0x20, RZ ;  /* 0x00000020060a7810 */ /* 0x000fe40007f5e0ff */
[----:B------:R1:W-:Y:S02]  /*1e90*/  STG.E desc[UR6][R6.64+0xc], R17 ;  /* 0x00000c1106007986 */ /* 0x0003e4000c101906 */
[----:B------:R-:W-:Y:S01]  /*1ea0*/  ISETP.NE.AND P0, PT, R2, RZ, PT ;  /* 0x000000ff0200720c */ /* 0x000fe20003f05270 */
[----:B0-----:R-:W-:-:S12]  /*1eb0*/  IMAD.X R11, RZ, RZ, R7, P2 ;  /* 0x000000ffff0b7224 */ /* 0x001fd800010e0607 */
[----:B-1----:R-:W-:Y:S05]  /*1ec0*/  @P0 BRA `(.L_x_79) ;  /* 0xfffffff800d80947 */ /* 0x002fea000383ffff */
.L_x_70:
[----:B------:R-:W-:-:S13]  /*1ed0*/  ISETP.NE.AND P0, PT, R8, RZ, PT ;  /* 0x000000ff0800720c */ /* 0x000fda0003f05270 */
[----:B------:R-:W-:Y:S05]  /*1ee0*/  @!P0 EXIT ;  /* 0x000000000000894d */ /* 0x000fea0003800000 */
[----:B------:R-:W1:Y:S01]  /*1ef0*/  LDCU.64 UR4, c[0x0][0x390] ;  /* 0x00007200ff0477ac */ /* 0x000e620008000a00 */
[C---:B------:R-:W-:Y:S01]  /*1f00*/  SHF.L.U64.HI R7, R3.reuse, 0x3, R0 ;  /* 0x0000000303077819 */ /* 0x040fe20000010200 */
[----:B------:R-:W-:Y:S01]  /*1f10*/  IMAD.SHL.U32 R6, R3, 0x8, RZ ;  /* 0x0000000803067824 */ /* 0x000fe200078e00ff */
[----:B0-----:R-:W-:Y:S01]  /*1f20*/  ISETP.NE.AND P1, PT, R4, R5, PT ;  /* 0x000000050400720c */ /* 0x001fe20003f25270 */
[----:B------:R-:W-:Y:S02]  /*1f30*/  IMAD.MOV R8, RZ, RZ, -R8 ;  /* 0x000000ffff087224 */ /* 0x000fe400078e0a08 */
[----:B------:R-:W-:-:S03]  /*1f40*/  IMAD.WIDE.U32 R2, R9, 0x8, R6 ;  /* 0x0000000809027825 */ /* 0x000fc600078e0006 */
[----:B-1----:R-:W-:-:S04]  /*1f50*/  IADD3 R0, P0, PT, R2, UR4, RZ ;  /* 0x0000000402007c10 */ /* 0x002fc8000ff1e0ff */
[----:B------:R-:W-:-:S04]  /*1f60*/  IADD3 R0, P2, PT, R0, 0x4, RZ ;  /* 0x0000000400007810 */ /* 0x000fc80007f5e0ff */
[----:B------:R-:W-:-:S09]  /*1f70*/  IADD3.X R11, PT, PT, RZ, UR5, R3, P2, P0 ;  /* 0x00000005ff0b7c10 */ /* 0x000fd200097e0403 */
.L_x_82:
[----:B------:R-:W-:Y:S02]  /*1f80*/  IMAD.MOV.U32 R2, RZ, RZ, R0 ;  /* 0x000000ffff027224 */ /* 0x000fe400078e0000 */
[----:B------:R-:W-:-:S05]  /*1f90*/  IMAD.MOV.U32 R3, RZ, RZ, R11 ;  /* 0x000000ffff037224 */ /* 0x000fca00078e000b */
[----:B------:R-:W2:Y:S04]  /*1fa0*/  LDG.E R0, desc[UR6][R2.64] ;  /* 0x0000000602007981 */ /* 0x000ea8000c1e1900 */
        /* <DEDUP_REMOVED lines=12> */
.L_x_81:
[----:B------:R-:W-:Y:S05]  /*2070*/  BSYNC.RECONVERGENT B0 ;  /* 0x0000000000007941 */ /* 0x000fea0003800200 */
.L_x_80:
[----:B-----5:R0:W-:Y:S01]  /*2080*/  STG.E desc[UR6][R2.64+-0x4], R7 ;  /* 0xfffffc0702007986 */ /* 0x0201e2000c101906 */
[----:B------:R-:W-:Y:S01]  /*2090*/  VIADD R8, R8, 0x1 ;  /* 0x0000000108087836 */ /* 0x000fe20000000000 */
[----:B------:R-:W-:Y:S02]  /*20a0*/  IADD3 R0, P2, PT, R2, 0x8, RZ ;  /* 0x0000000802007810 */ /* 0x000fe40007f5e0ff */
[----:B------:R0:W-:Y:S02]  /*20b0*/  STG.E desc[UR6][R2.64], R9 ;  /* 0x0000000902007986 */ /* 0x0001e4000c101906 */
[----:B------:R-:W-:Y:S01]  /*20c0*/  ISETP.NE.AND P0, PT, R8, RZ, PT ;  /* 0x000000ff0800720c */ /* 0x000fe20003f05270 */
[----:B------:R-:W-:-:S12]  /*20d0*/  IMAD.X R11, RZ, RZ, R3, P2 ;  /* 0x000000ffff0b7224 */ /* 0x000fd800010e0603 */
[----:B0-----:R-:W-:Y:S05]  /*20e0*/  @P0 BRA `(.L_x_82) ;  /* 0xfffffffc00a40947 */ /* 0x001fea000383ffff */
[----:B------:R-:W-:Y:S05]  /*20f0*/  EXIT ;  /* 0x000000000000794d */ /* 0x000fea0003800000 */
.L_x_83:
        /* <DEDUP_REMOVED lines=16> */
.L_x_103:


//--------------------- .text._ZN8scan_gpu12compute_sumsI18DebugRangeConcatOpEEvmPKNT_4DataEPS3_S6_m --------------------------
	.section	.text._ZN8scan_gpu12compute_sumsI18DebugRangeConcatOpEEvmPKNT_4DataEPS3_S6_m,"ax",@progbits
	.align	128
        .global         _ZN8scan_gpu12compute_sumsI18DebugRangeConcatOpEEvmPKNT_4DataEPS3_S6_m
        .type           _ZN8scan_gpu12compute_sumsI18DebugRangeConcatOpEEvmPKNT_4DataEPS3_S6_m,@function
        .size           _ZN8scan_gpu12compute_sumsI18DebugRangeConcatOpEEvmPKNT_4DataEPS3_S6_m,(.L_x_104 - _ZN8scan_gpu12compute_sumsI18DebugRangeConcatOpEEvmPKNT_4DataEPS3_S6_m)
        .other          _ZN8scan_gpu12compute_sumsI18DebugRangeConcatOpEEvmPKNT_4DataEPS3_S6_m,@"STO_CUDA_ENTRY STV_DEFAULT"
_ZN8scan_gpu12compute_sumsI18DebugRangeConcatOpEEvmPKNT_4DataEPS3_S6_m:
.text._ZN8scan_gpu12compute_sumsI18DebugRangeConcatOpEEvmPKNT_4DataEPS3_S6_m:
[----:B------:R-:W-:Y:S01]  /*0000*/  LDC R1, c[0x0][0x37c] ;  /* 0x0000df00ff017b82 */ /* 0x000fe20000000800 */
[----:B------:R-:W0:Y:S07]  /*0010*/  S2R R0, SR_CTAID.X ;  /* 0x0000000000007919 */ /* 0x000e2e0000002500 */
[----:B------:R-:W1:Y:S01]  /*0020*/  LDC.64 R8, c[0x0][0x3a0] ;  /* 0x0000e800ff087b82 */ /* 0x000e620000000a00 */
[----:B------:R-:W2:Y:S01]  /*0030*/  S2R R2, SR_TID.X ;  /* 0x0000000000027919 */ /* 0x000ea20000002100 */
[----:B0-----:R-:W-:-:S02]  /*0040*/  IMAD.SHL.U32 R5, R0, 0x1000, RZ ;  /* 0x0000100000057824 */ /* 0x001fc400078e00ff */
[----:B--2---:R-:W-:-:S05]  /*0050*/  IMAD.SHL.U32 R4, R2, 0x4, RZ ;  /* 0x0000000402047824 */ /* 0x004fca00078e00ff */
[----:B------:R-:W-:-:S04]  /*0060*/  LOP3.LUT R3, R5, R4, RZ, 0xfc, !PT ;  /* 0x0000000405037212 */ /* 0x000fc800078efcff */
[CC--:B-1----:R-:W-:Y:S02]  /*0070*/  ISETP.GE.U32.AND P0, PT, R3.reuse, R8.reuse, PT ;  /* 0x000000080300720c */ /* 0x0c2fe40003f06070 */
[----:B------:R-:W-:Y:S02]  /*0080*/  IADD3 R7, P1, PT, -R3, R8, RZ ;  /* 0x0000000803077210 */ /* 0x000fe40007f3e1ff */
[----:B------:R-:W-:Y:S02]  /*0090*/  ISETP.GE.U32.AND.EX P0, PT, RZ, R9, PT, P0 ;  /* 0x00000009ff00720c */ /* 0x000fe40003f06100 */
[----:B------:R-:W-:Y:S02]  /*00a0*/  IADD3.X R6, PT, PT, R9, -0x1, RZ, P1, !PT ;  /* 0xffffffff09067810 */ /* 0x000fe40000ffe4ff */
[----:B------:R-:W-:-:S09]  /*00b0*/  ISETP.LT.U32.AND P1, PT, R7, 0x4, PT ;  /* 0x000000040700780c */ /* 0x000fd20003f21070 */
[----:B------:R-:W-:Y:S05]  /*00c0*/  @P0 EXIT ;  /* 0x000000000000094d */ /* 0x000fea0003800000 */
[C---:B------:R-:W-:Y:S01]  /*00d0*/  ISETP.NE.U32.AND P0, PT, R7.reuse, RZ, PT ;  /* 0x000000ff0700720c */ /* 0x040fe20003f05070 */
[----:B------:R-:W0:Y:S01]  /*00e0*/  LDCU.64 UR8, c[0x0][0x358] ;  /* 0x00006b00ff0877ac */ /* 0x000e220008000a00 */
[C---:B------:R-:W-:Y:S01]  /*00f0*/  ISETP.LT.U32.AND.EX P1, PT, R6.reuse, RZ, PT, P1 ;  /* 0x000000ff0600720c */ /* 0x040fe20003f21110 */
[----:B------:R-:W-:Y:S01]  /*0100*/  BSSY.RECONVERGENT B0, `(.L_x_84) ;  /* 0x0000035000007945 */ /* 0x000fe20003800200 */
[C---:B------:R-:W-:Y:S02]  /*0110*/  ISETP.NE.AND.EX P0, PT, R6.reuse, RZ, PT, P0 ;  /* 0x000000ff0600720c */ /* 0x040fe40003f05300 */
[----:B------:R-:W-:Y:S02]  /*0120*/  CS2R R8, SRZ ;  /* 0x0000000000087805 */ /* 0x000fe4000001ff00 */
[----:B------:R-:W-:Y:S02]  /*0130*/  SEL R17, R6, RZ, P1 ;  /* 0x000000ff06117207 */ /* 0x000fe40000800000 */
[----:B------:R-:W-:-:S07]  /*0140*/  SEL R4, R7, 0x4, P1 ;  /* 0x0000000407047807 */ /* 0x000fce0000800000 */
[----:B------:R-:W-:Y:S05]  /*0150*/  @!P0 BRA `(.L_x_85) ;  /* 0x0000000000bc8947 */ /* 0x000fea0003800000 */
[----:B------:R-:W1:Y:S01]  /*0160*/  LDCU.64 UR4, c[0x0][0x388] ;  /* 0x00007100ff0477ac */ /* 0x000e620008000a00 */
[----:B------:R-:W-:Y:S01]  /*0170*/  IMAD.WIDE.U32 R8, R5, 0x8, RZ ;  /* 0x0000000805087825 */ /* 0x000fe200078e00ff */
[----:B------:R-:W-:Y:S01]  /*0180*/  ISETP.GT.U32.AND P0, PT, R4, 0x1, PT ;  /* 0x000000010400780c */ /* 0x000fe20003f04070 */
[----:B------:R-:W2:Y:S03]  /*0190*/  LDCU.64 UR6, c[0x0][0x390] ;  /* 0x00007200ff0677ac */ /* 0x000ea60008000a00 */
[----:B------:R-:W-:Y:S01]  /*01a0*/  ISETP.GT.U32.AND.EX P0, PT, R17, RZ, PT, P0 ;  /* 0x000000ff1100720c */ /* 0x000fe20003f04100 */
[----:B------:R-:W-:-:S03]  /*01b0*/  IMAD.WIDE.U32 R8, R2, 0x20, R8 ;  /* 0x0000002002087825 */ /* 0x000fc600078e0008 */
[----:B------:R-:W-:Y:S02]  /*01c0*/  SEL R16, R4, 0x1, P0 ;  /* 0x0000000104107807 */ /* 0x000fe40000000000 */
[----:B------:R-:W-:Y:S02]  /*01d0*/  LOP3.LUT R14, R8, 0x4, RZ, 0xfc, !PT ;  /* 0x00000004080e7812 */ /* 0x000fe400078efcff */
[----:B------:R-:W-:Y:S02]  /*01e0*/  IADD3 R16, P3, PT, RZ, -R16, RZ ;  /* 0x80000010ff107210 */ /* 0x000fe40007f7e0ff */
[----:B------:R-:W-:Y:S02]  /*01f0*/  SEL R17, R17, RZ, P0 ;  /* 0x000000ff11117207 */ /* 0x000fe40000000000 */
[----:B-1----:R-:W-:-:S03]  /*0200*/  IADD3 R10, P1, PT, R14, UR4, RZ ;  /* 0x000000040e0a7c10 */ /* 0x002fc6000ff3e0ff */
[----:B------:R-:W-:Y:S01]  /*0210*/  IMAD.X R17, RZ, RZ, ~R17, P3 ;  /* 0x000000ffff117224 */ /* 0x000fe200018e0e11 */
[----:B--2---:R-:W-:Y:S02]  /*0220*/  IADD3 R14, P2, PT, R14, UR6, RZ ;  /* 0x000000060e0e7c10 */ /* 0x004fe4000ff5e0ff */
[C---:B------:R-:W-:Y:S02]  /*0230*/  IADD3.X R11, PT, PT, R9.reuse, UR5, RZ, P1, !PT ;  /* 0x00000005090b7c10 */ /* 0x040fe40008ffe4ff */
[----:B------:R-:W-:Y:S02]  /*0240*/  IADD3.X R15, PT, PT, R9, UR7, RZ, P2, !PT ;  /* 0x00000007090f7c10 */ /* 0x000fe400097fe4ff */
[----:B------:R-:W-:-:S07]  /*0250*/  CS2R R8, SRZ ;  /* 0x0000000000087805 */ /* 0x000fce000001ff00 */
.L_x_88:
[----:B0-----:R-:W2:Y:S04]  /*0260*/  LDG.E R21, desc[UR8][R10.64+-0x4] ;  /* 0xfffffc080a157981 */ /* 0x001ea8000c1e1900 */
        /* <DEDUP_REMOVED lines=18> */
.L_x_87:
[----:B------:R-:W-:Y:S05]  /*0390*/  BSYNC.RECONVERGENT B1 ;  /* 0x0000000000017941 */ /* 0x000fea0003800200 */
.L_x_86:
[----:B------:R-:W-:Y:S01]  /*03a0*/  IADD3 R16, P0, PT, R16, 0x1, RZ ;  /* 0x0000000110107810 */ /* 0x000fe20007f1e0ff */
[----:B------:R1:W-:Y:S01]  /*03b0*/  STG.E desc[UR8][R12.64+-0x4], R8 ;  /* 0xfffffc080c007986 */ /* 0x0003e2000c101908 */
[----:B------:R-:W-:Y:S02]  /*03c0*/  IADD3 R10, P1, PT, R10, 0x8, RZ ;  /* 0x000000080a0a7810 */ /* 0x000fe40007f3e0ff */
[----:B------:R-:W-:Y:S01]  /*03d0*/  IADD3 R14, P2, PT, R12, 0x8, RZ ;  /* 0x000000080c0e7810 */ /* 0x000fe20007f5e0ff */
[----:B------:R1:W-:Y:S01]  /*03e0*/  STG.E desc[UR8][R12.64], R9 ;  /* 0x000000090c007986 */ /* 0x0003e2000c101908 */
[----:B------:R-:W-:Y:S01]  /*03f0*/  IMAD.X R17, RZ, RZ, R17, P0 ;  /* 0x000000ffff117224 */ /* 0x000fe200000e0611 */
[----:B------:R-:W-:Y:S01]  /*0400*/  ISETP.NE.U32.AND P0, PT, R16, RZ, PT ;  /* 0x000000ff1000720c */ /* 0x000fe20003f05070 */
[----:B------:R-:W-:Y:S02]  /*0410*/  IMAD.X R11, RZ, RZ, R11, P1 ;  /* 0x000000ffff0b7224 */ /* 0x000fe400008e060b */
[----:B------:R-:W-:Y:S01]  /*0420*/  IMAD.X R15, RZ, RZ, R13, P2 ;  /* 0x000000ffff0f7224 */ /* 0x000fe200010e060d */
[----:B------:R-:W-:-:S13]  /*0430*/  ISETP.NE.AND.EX P0, PT, R17, RZ, PT, P0 ;  /* 0x000000ff1100720c */ /* 0x000fda0003f05300 */
[----:B-1----:R-:W-:Y:S05]  /*0440*/  @P0 BRA `(.L_x_88) ;  /* 0xfffffffc00840947 */ /* 0x002fea000383ffff */
.L_x_85:
[----:B0-----:R-:W-:Y:S05]  /*0450*/  BSYNC.RECONVERGENT B0 ;  /* 0x0000000000007941 */ /* 0x001fea0003800200 */
.L_x_84:
[----:B------:R-:W0:Y:S01]  /*0460*/  S2UR UR5, SR_CgaCtaId ;  /* 0x00000000000579c3 */ /* 0x000e220000008800 */
[C---:B------:R-:W-:Y:S01]  /*0470*/  VIADD R11, R2.reuse, 0x1 ;  /* 0x00000001020b7836 */ /* 0x040fe20000000000 */
[----:B------:R-:W-:Y:S01]  /*0480*/  UMOV UR4, 0x400 ;  /* 0x0000040000047882 */ /* 0x000fe20000000000 */
[----:B------:R-:W1:Y:S01]  /*0490*/  LDCU.64 UR6, c[0x0][0x3a0] ;  /* 0x00007400ff0677ac */ /* 0x000e620008000a00 */
[-C--:B------:R-:W-:Y:S02]  /*04a0*/  LEA.HI R10, R2, R2.reuse, RZ, 0x1b ;  /* 0x00000002020a7211 */ /* 0x080fe400078fd8ff */
[----:B------:R-:W-:Y:S01]  /*04b0*/  LEA.HI R11, R11, R2, RZ, 0x1b ;  /* 0x000000020b0b7211 */ /* 0x000fe200078fd8ff */
[----:B-1----:R-:W-:Y:S02]  /*04c0*/  UISETP.GE.U32.AND UP0, UPT, UR6, 0x5, UPT ;  /* 0x000000050600788c */ /* 0x002fe4000bf06070 */
[----:B0-----:R-:W-:Y:S02]  /*04d0*/  ULEA UR4, UR5, UR4, 0x18 ;  /* 0x0000000405047291 */ /* 0x001fe4000f8ec0ff */
[----:B------:R-:W-:-:S04]  /*04e0*/  UISETP.GE.U32.AND.EX UP0, UPT, UR7, URZ, UPT, UP0 ;  /* 0x000000ff0700728c */ /* 0x000fc8000bf06100 */
[----:B------:R-:W-:Y:S02]  /*04f0*/  LEA R11, R11, UR4, 0x3 ;  /* 0x000000040b0b7c11 */ /* 0x000fe4000f8e18ff */
[----:B------:R-:W-:Y:S01]  /*0500*/  LEA R10, R10, UR4, 0x3 ;  /* 0x000000040a0a7c11 */ /* 0x000fe2000f8e18ff */
[----:B------:R-:W-:Y:S04]  /*0510*/  STS.64 [UR4], RZ ;  /* 0x000000ffff007988 */ /* 0x000fe80008000a04 */
[----:B------:R0:W-:Y:S01]  /*0520*/  STS.64 [R11+0x8], R8 ;  /* 0x000008080b007388 */ /* 0x0001e20000000a00 */
[----:B------:R-:W-:Y:S06]  /*0530*/  BAR.SYNC.DEFER_BLOCKING 0x0 ;  /* 0x0000000000007b1d */ /* 0x000fec0000010000 */
[----:B------:R-:W-:Y:S05]  /*0540*/  BRA.U !UP0, `(.L_x_89) ;  /* 0x00000001088c7547 */ /* 0x000fea000b800000 */
[----:B------:R-:W-:-:S04]  /*0550*/  UISETP.LT.U32.AND UP0, UPT, UR6, 0x1000, UPT ;  /* 0x000010000600788c */ /* 0x000fc8000bf01070 */
[----:B------:R-:W-:-:S04]  /*0560*/  UISETP.LT.U32.AND.EX UP0, UPT, UR7, URZ, UPT, UP0 ;  /* 0x000000ff0700728c */ /* 0x000fc8000bf01100 */
[----:B------:R-:W-:Y:S02]  /*0570*/  USEL UR5, UR6, 0x1000, UP0 ;  /* 0x0000100006057887 */ /* 0x000fe40008000000 */
[----:B------:R-:W-:Y:S02]  /*0580*/  USEL UR6, UR7, URZ, UP0 ;  /* 0x000000ff07067287 */ /* 0x000fe40008000000 */
[----:B------:R-:W-:-:S04]  /*0590*/  UIADD3 UR5, UP0, UPT, UR5, 0x3, URZ ;  /* 0x0000000305057890 */ /* 0x000fc8000ff1e0ff */
[----:B------:R-:W-:-:S04]  /*05a0*/  UIADD3.X UR6, UPT, UPT, URZ, UR6, URZ, UP0, !UPT ;  /* 0x00000006ff067290 */ /* 0x000fc800087fe4ff */
[----:B------:R-:W-:-:S03]  /*05b0*/  USHF.R.U64 UR5, UR5, 0x2, UR6 ;  /* 0x0000000205057899 */ /* 0x000fc60008001206 */
[----:B------:R-:W-:-:S09]  /*05c0*/  UMOV UR6, 0x1 ;  /* 0x0000000100067882 */ /* 0x000fd20000000000 */
.L_x_92:
[----:B------:R-:W-:Y:S01]  /*05d0*/  ISETP.GE.U32.AND P0, PT, R2, UR6, PT ;  /* 0x0000000602007c0c */ /* 0x000fe2000bf06070 */
[----:B------:R-:W-:-:S12]  /*05e0*/  BSSY.RECONVERGENT B0, `(.L_x_90) ;  /* 0x0000014000007945 */ /* 0x000fd80003800200 */
[----:B0-----:R-:W-:-:S05]  /*05f0*/  @P0 VIADD R8, R2, -UR6 ;  /* 0x8000000602080c36 */ /* 0x001fca0008000000 */
[----:B------:R-:W-:Y:S02]  /*0600*/  @P0 LEA.HI R11, R8, R8, RZ, 0x1b ;  /* 0x00000008080b0211 */ /* 0x000fe400078fd8ff */
[----:B------:R-:W-:Y:S02]  /*0610*/  CS2R R8, SRZ ;  /* 0x0000000000087805 */ /* 0x000fe4000001ff00 */
[----:B------:R-:W-:-:S05]  /*0620*/  @P0 LEA R11, R11, UR4, 0x3 ;  /* 0x000000040b0b0c11 */ /* 0x000fca000f8e18ff */
[----:B------:R-:W0:Y:S01]  /*0630*/  @P0 LDS.64 R8, [R11] ;  /* 0x000000000b080984 */ /* 0x000e220000000a00 */
[----:B------:R-:W-:Y:S06]  /*0640*/  BAR.SYNC.DEFER_BLOCKING 0x0 ;  /* 0x0000000000007b1d */ /* 0x000fec0000010000 */
        /* <DEDUP_REMOVED lines=13> */
.L_x_91:
[----:B------:R-:W-:Y:S05]  /*0720*/  BSYNC.RECONVERGENT B0 ;  /* 0x0000000000007941 */ /* 0x000fea0003800200 */
.L_x_90:
[----:B------:R1:W-:Y:S01]  /*0730*/  STS.64 [R10], R14 ;  /* 0x0000000e0a007388 */ /* 0x0003e20000000a00 */
[----:B------:R-:W-:-:S04]  /*0740*/  USHF.L.U32 UR6, UR6, 0x1, URZ ;  /* 0x0000000106067899 */ /* 0x000fc800080006ff */
[----:B------:R-:W-:Y:S01]  /*0750*/  UISETP.GE.AND UP0, UPT, UR6, UR5, UPT ;  /* 0x000000050600728c */ /* 0x000fe2000bf06270 */
[----:B------:R-:W-:Y:S08]  /*0760*/  BAR.SYNC.DEFER_BLOCKING 0x0 ;  /* 0x0000000000007b1d */ /* 0x000ff00000010000 */
[----:B-1----:R-:W-:Y:S05]  /*0770*/  BRA.U !UP0, `(.L_x_92) ;  /* 0xfffffffd08947547 */ /* 0x002fea000b83ffff */
.L_x_89:
[----:B------:R-:W-:Y:S01]  /*0780*/  ISETP.NE.U32.AND P0, PT, R7, RZ, PT ;  /* 0x000000ff0700720c */ /* 0x000fe20003f05070 */
[----:B------:R-:W-:Y:S03]  /*0790*/  BSSY.RECONVERGENT B0, `(.L_x_93) ;  /* 0x0000023000007945 */ /* 0x000fe60003800200 */
[----:B------:R-:W-:-:S13]  /*07a0*/  ISETP.NE.AND.EX P0, PT, R6, RZ, PT, P0 ;  /* 0x000000ff0600720c */ /* 0x000fda0003f05300 */
[----:B------:R-:W-:Y:S05]  /*07b0*/  @!P0 BRA `(.L_x_94) ;  /* 0x0000000000808947 */ /* 0x000fea0003800000 */
[----:B------:R-:W1:Y:S01]  /*07c0*/  LDS.64 R6, [R10] ;  /* 0x000000000a067984 */ /* 0x000e620000000a00 */
[----:B------:R-:W2:Y:S01]  /*07d0*/  LDCU.64 UR4, c[0x0][0x390] ;  /* 0x00007200ff0477ac */ /* 0x000ea20008000a00 */
[----:B0-----:R-:W-:-:S04]  /*07e0*/  IMAD.WIDE.U32 R8, R5, 0x8, RZ ;  /* 0x0000000805087825 */ /* 0x001fc800078e00ff */
[----:B------:R-:W-:Y:S02]  /*07f0*/  IMAD.MOV.U32 R5, RZ, RZ, RZ ;  /* 0x000000ffff057224 */ /* 0x000fe400078e00ff */
[----:B------:R-:W-:-:S03]  /*0800*/  IMAD.WIDE.U32 R8, R2, 0x20, R8 ;  /* 0x0000002002087825 */ /* 0x000fc600078e0008 */
[----:B--2---:R-:W-:-:S04]  /*0810*/  IADD3 R12, P0, PT, R8, UR4, RZ ;  /* 0x00000004080c7c10 */ /* 0x004fc8000ff1e0ff */
[----:B------:R-:W-:-:S04]  /*0820*/  IADD3 R12, P2, PT, R12, 0x4, RZ ;  /* 0x000000040c0c7810 */ /* 0x000fc80007f5e0ff */
[----:B------:R-:W-:Y:S02]  /*0830*/  IADD3.X R15, PT, PT, RZ, UR5, R9, P2, P0 ;  /* 0x00000005ff0f7c10 */ /* 0x000fe400097e0409 */
[----:B-1----:R-:W-:-:S13]  /*0840*/  ISETP.NE.AND P1, PT, R6, R7, PT ;  /* 0x000000070600720c */ /* 0x002fda0003f25270 */
.L_x_97:
        /* <DEDUP_REMOVED lines=15> */
.L_x_96:
[----:B------:R-:W-:Y:S05]  /*0940*/  BSYNC.RECONVERGENT B1 ;  /* 0x0000000000017941 */ /* 0x000fea0003800200 */
.L_x_95:
[----:B-----5:R1:W-:Y:S01]  /*0950*/  STG.E desc[UR8][R8.64+-0x4], R11 ;  /* 0xfffffc0b08007986 */ /* 0x0203e2000c101908 */
[----:B------:R-:W-:Y:S01]  /*0960*/  VIADD R5, R5, 0x1 ;  /* 0x0000000105057836 */ /* 0x000fe20000000000 */
[----:B------:R-:W-:Y:S02]  /*0970*/  IADD3 R12, P2, PT, R8, 0x8, RZ ;  /* 0x00000008080c7810 */ /* 0x000fe40007f5e0ff */
[----:B------:R1:W-:Y:S02]  /*0980*/  STG.E desc[UR8][R8.64], R13 ;  /* 0x0000000d08007986 */ /* 0x0003e4000c101908 */
[----:B------:R-:W-:Y:S01]  /*0990*/  ISETP.GE.U32.AND P0, PT, R5, R4, PT ;  /* 0x000000040500720c */ /* 0x000fe20003f06070 */
[----:B------:R-:W-:-:S12]  /*09a0*/  IMAD.X R15, RZ, RZ, R9, P2 ;  /* 0x000000ffff0f7224 */ /* 0x000fd800010e0609 */
[----:B-1----:R-:W-:Y:S05]  /*09b0*/  @!P0 BRA `(.L_x_97) ;  /* 0xfffffffc00a48947 */ /* 0x002fea000383ffff */
.L_x_94:
[----:B------:R-:W-:Y:S05]  /*09c0*/  BSYNC.RECONVERGENT B0 ;  /* 0x0000000000007941 */ /* 0x000fea0003800200 */
.L_x_93:
[----:B------:R-:W1:Y:S02]  /*09d0*/  LDCU UR4, c[0x0][0x360] ;  /* 0x00006c00ff0477ac */ /* 0x000e640008000800 */
[----:B-1----:R-:W-:-:S06]  /*09e0*/  UIADD3 UR4, UPT, UPT, UR4, -0x1, URZ ;  /* 0xffffffff04047890 */ /* 0x002fcc000fffe0ff */
[----:B------:R-:W-:-:S13]  /*09f0*/  ISETP.NE.AND P0, PT, R2, UR4, PT ;  /* 0x0000000402007c0c */ /* 0x000fda000bf05270 */
[----:B------:R-:W-:Y:S05]  /*0a00*/  @P0 EXIT ;  /* 0x000000000000094d */ /* 0x000fea0003800000 */
[----:B------:R-:W1:Y:S01]  /*0a10*/  LDCU.64 UR4, c[0x0][0x390] ;  /* 0x00007200ff0477ac */ /* 0x000e620008000a00 */
[----:B------:R-:W2:Y:S01]  /*0a20*/  LDC.64 R4, c[0x0][0x398] ;  /* 0x0000e600ff047b82 */ /* 0x000ea20000000a00 */
[----:B-1----:R-:W-:-:S04]  /*0a30*/  LEA R2, P0, R3, UR4, 0x3 ;  /* 0x0000000403027c11 */ /* 0x002fc8000f8018ff */
[----:B------:R-:W-:-:S05]  /*0a40*/  LEA.HI.X R3, R3, UR5, RZ, 0x3, P0 ;  /* 0x0000000503037c11 */ /* 0x000fca00080f1cff */
[----:B------:R-:W3:Y:S04]  /*0a50*/  LDG.E R7, desc[UR8][R2.64+0x18] ;  /* 0x0000180802077981 */ /* 0x000ee8000c1e1900 */
[----:B0-----:R-:W4:Y:S01]  /*0a60*/  LDG.E R9, desc[UR8][R2.64+0x1c] ;  /* 0x00001c0802097981 */ /* 0x001f22000c1e1900 */
[----:B--2---:R-:W-:-:S05]  /*0a70*/  IMAD.WIDE.U32 R4, R0, 0x8, R4 ;  /* 0x0000000800047825 */ /* 0x004fca00078e0004 */
[----:B---3--:R-:W-:Y:S04]  /*0a80*/  STG.E desc[UR8][R4.64], R7 ;  /* 0x0000000704007986 */ /* 0x008fe8000c101908 */
[----:B----4-:R-:W-:Y:S01]  /*0a90*/  STG.E desc[UR8][R4.64+0x4], R9 ;  /* 0x0000040904007986 */ /* 0x010fe2000c101908 */
[----:B------:R-:W-:Y:S05]  /*0aa0*/  EXIT ;  /* 0x000000000000794d */ /* 0x000fea0003800000 */
.L_x_98:
        /* <DEDUP_REMOVED lines=13> */
.L_x_104:


//--------------------- .nv.shared._ZN8scan_gpu11fill_blocksI5SumOpEEvmPNT_4DataEmS4_ --------------------------
	.section	.nv.shared._ZN8scan_gpu11fill_blocksI5SumOpEEvmPNT_4DataEmS4_,"aw",@nobits
	.sectionflags	@""
	.align	16
	.zero		1024


//--------------------- .nv.shared.reserved.0     --------------------------
	.section	.nv.shared.reserved.0,"aw",@nobits
	.weak		__nv_reservedSMEM_offset_0_alias
	.size		__nv_reservedSMEM_offset_0_alias, 0, 64
	.other		__nv_reservedSMEM_offset_0_alias,@"STO_CUDA_RESERVED_SHARED STV_DEFAULT"
__nv_reservedSMEM_offset_0_alias:
	.zero		0
	.zero		64


//--------------------- .nv.shared._ZN8scan_gpu19compute_middle_sumsI5SumOpEEvmPKNT_4DataEPS3_ --------------------------
	.section	.nv.shared._ZN8scan_gpu19compute_middle_sumsI5SumOpEEvmPKNT_4DataEPS3_,"aw",@nobits
	.sectionflags	@""
	.align	16
	.zero		1024


//--------------------- .nv.shared._ZN8scan_gpu12compute_sumsI5SumOpEEvmPKNT_4DataEPS3_S6_m --------------------------
	.section	.nv.shared._ZN8scan_gpu12compute_sumsI5SumOpEEvmPKNT_4DataEPS3_S6_m,"aw",@nobits
	.sectionflags	@""
	.align	16
	.zero		1024


//--------------------- .nv.shared._ZN8scan_gpu11fill_blocksI18DebugRangeConcatOpEEvmPNT_4DataEmS4_ --------------------------
	.section	.nv.shared._ZN8scan_gpu11fill_blocksI18DebugRangeConcatOpEEvmPNT_4DataEmS4_,"aw",@nobits
	.sectionflags	@""
	.align	16
	.zero		1024


//--------------------- .nv.shared._ZN8scan_gpu19compute_middle_sumsI18DebugRangeConcatOpEEvmPKNT_4DataEPS3_ --------------------------
	.section	.nv.shared._ZN8scan_gpu19compute_middle_sumsI18DebugRangeConcatOpEEvmPKNT_4DataEPS3_,"aw",@nobits
	.sectionflags	@""
	.align	16
	.zero		1024


//--------------------- .nv.shared._ZN8scan_gpu12compute_sumsI18DebugRangeConcatOpEEvmPKNT_4DataEPS3_S6_m --------------------------
	.section	.nv.shared._ZN8scan_gpu12compute_sumsI18DebugRangeConcatOpEEvmPKNT_4DataEPS3_S6_m,"aw",@nobits
	.sectionflags	@""
	.align	16
	.zero		1024


//--------------------- .nv.constant0._ZN8scan_gpu11fill_blocksI5SumOpEEvmPNT_4DataEmS4_ --------------------------
	.section	.nv.constant0._ZN8scan_gpu11fill_blocksI5SumOpEEvmPNT_4DataEmS4_,"a",@progbits
	.sectionflags	@""
	.align	4
.nv.constant0._ZN8scan_gpu11fill_blocksI5SumOpEEvmPNT_4DataEmS4_:
	.zero		928


//--------------------- .nv.constant0._ZN8scan_gpu19compute_middle_sumsI5SumOpEEvmPKNT_4DataEPS3_ --------------------------
	.section	.nv.constant0._ZN8scan_gpu19compute_middle_sumsI5SumOpEEvmPKNT_4DataEPS3_,"a",@progbits
	.sectionflags	@""
	.align	4
.nv.constant0._ZN8scan_gpu19compute_middle_sumsI5SumOpEEvmPKNT_4DataEPS3_:
	.zero		920


//--------------------- .nv.constant0._ZN8scan_gpu12compute_sumsI5SumOpEEvmPKNT_4DataEPS3_S6_m --------------------------
	.section	.nv.constant0._ZN8scan_gpu12compute_sumsI5SumOpEEvmPKNT_4DataEPS3_S6_m,"a",@progbits
	.sectionflags	@""
	.align	4
.nv.constant0._ZN8scan_gpu12compute_sumsI5SumOpEEvmPKNT_4DataEPS3_S6_m:
	.zero		936


//--------------------- .nv.constant0._ZN8scan_gpu11fill_blocksI18DebugRangeConcatOpEEvmPNT_4DataEmS4_ --------------------------
	.section	.nv.constant0._ZN8scan_gpu11fill_blocksI18DebugRangeConcatOpEEvmPNT_4DataEmS4_,"a",@progbits
	.sectionflags	@""
	.align	4
.nv.constant0._ZN8scan_gpu11fill_blocksI18DebugRangeConcatOpEEvmPNT_4DataEmS4_:
	.zero		928


//--------------------- .nv.constant0._ZN8scan_gpu19compute_middle_sumsI18DebugRangeConcatOpEEvmPKNT_4DataEPS3_ --------------------------
	.section	.nv.constant0._ZN8scan_gpu19compute_middle_sumsI18DebugRangeConcatOpEEvmPKNT_4DataEPS3_,"a",@progbits
	.sectionflags	@""
	.align	4
.nv.constant0._ZN8scan_gpu19compute_middle_sumsI18DebugRangeConcatOpEEvmPKNT_4DataEPS3_:
	.zero		920


//--------------------- .nv.constant0._ZN8scan_gpu12compute_sumsI18DebugRangeConcatOpEEvmPKNT_4DataEPS3_S6_m --------------------------
	.section	.nv.constant0._ZN8scan_gpu12compute_sumsI18DebugRangeConcatOpEEvmPKNT_4DataEPS3_S6_m,"a",@progbits
	.sectionflags	@""
	.align	4
.nv.constant0._ZN8scan_gpu12compute_sumsI18DebugRangeConcatOpEEvmPKNT_4DataEPS3_S6_m:
	.zero		936


//--------------------- SYMBOLS --------------------------

	.type		.nv.reservedSmem.offset0,@object
	.size		.nv.reservedSmem.offset0,0x4
	.type		.nv.reservedSmem.cap,@object
	.size		.nv.reservedSmem.cap,0x4
